	.target	sm_90a

	.elftype	@"ET_EXEC"


//--------------------- .note.nv.tkinfo           --------------------------
	.section	.note.nv.tkinfo,"",@"SHT_NOTE"
	.sectionflags	@"SHF_NOTE_NV_TKINFO"
	.tkinfo
        /*0018*/ 	.word	0x00000002
        /*0030*/ 	.string	""
        /*0030*/ 	.string	"ptxas"
        /*0030*/ 	.string	"Cuda compilation tools, release 13.0, V13.0.88"
        /*0030*/ 	.string	"Build cuda_13.0.r13.0/compiler.36424714_0"
        /*0030*/ 	.string	"-arch sm_90a -m 64 "



//--------------------- .note.nv.cuinfo           --------------------------
	.section	.note.nv.cuinfo,"",@"SHT_NOTE"
	.sectionflags	@"SHF_NOTE_NV_CUINFO"
        /*0018*/ 	.short	0x0002
        /*001a*/ 	.short	0x005a
        /*001c*/ 	.short	0x0082
	.zero		2


//--------------------- .nv.info                  --------------------------
	.section	.nv.info,"",@"SHT_CUDA_INFO"
	.align	4


	//----- nvinfo : EIATTR_REGCOUNT
	.align		4
        /*0000*/ 	.byte	0x04, 0x2f
        /*0002*/ 	.short	(.L_12 - .L_11)
	.align		4
.L_11:
        /*0004*/ 	.word	index@(_ZN7cutlass13device_kernelINS_4gemm6kernel13GemmUniversalIN4cute5tupleIJiiiiEEENS1_10collective13CollectiveMmaINS1_37MainloopSm90TmaGmmaWarpSpecializedFP8ILi4ENS5_IJNS4_1CILi2EEESB_NSA_ILi1EEEEEENS1_35KernelTmaWarpSpecializedCooperativeEEENS5_IJNSA_ILi128EEENSA_ILi256EEENSA_ILi32EEEEEENS_12float_e4m3_tENS5_IJlSC_lEEESK_SL_NS4_8TiledMMAINS4_8MMA_AtomIJNS4_4SM904GMMA31MMA_64x256x32_F32E4M3E4M3_SS_TNILNSP_7ScaleInE1ELSR_1EEEEEENS4_6LayoutINS5_IJSB_SC_SC_EEENS5_IJSC_NSA_ILi0EEESW_EEEEENS5_IJNS4_10UnderscoreESZ_SZ_EEEEENS4_23SM90_TMA_LOAD_MULTICASTENS4_14ComposedLayoutINS4_7SwizzleILi1ELi4ELi3EEENS4_18smem_ptr_flag_bitsILi8EEENSU_INS5_IJNSA_ILi8EEESI_EEENS5_IJSI_SC_EEEEEEEvNS4_8identityES12_S1C_vS1D_EENS_8epilogue10collective6detail29Sm90TmaWarpSpecializedAdapterINS1G_15DefaultEpilogueISK_SL_SL_NS1F_6thread17LinearCombinationISK_Li1EffLNS1K_9ScaleType4KindE0ELNS_15FloatRoundStyleE2ESK_EENS1_15EpilogueDefaultEEEEEvvEEEEvNT_6ParamsE)
        /*0008*/ 	.word	0x000000a8


	//----- nvinfo : EIATTR_FRAME_SIZE
	.align		4
.L_12:
        /*000c*/ 	.byte	0x04, 0x11
        /*000e*/ 	.short	(.L_14 - .L_13)
	.align		4
.L_13:
        /*0010*/ 	.word	index@(_ZN7cutlass13device_kernelINS_4gemm6kernel13GemmUniversalIN4cute5tupleIJiiiiEEENS1_10collective13CollectiveMmaINS1_37MainloopSm90TmaGmmaWarpSpecializedFP8ILi4ENS5_IJNS4_1CILi2EEESB_NSA_ILi1EEEEEENS1_35KernelTmaWarpSpecializedCooperativeEEENS5_IJNSA_ILi128EEENSA_ILi256EEENSA_ILi32EEEEEENS_12float_e4m3_tENS5_IJlSC_lEEESK_SL_NS4_8TiledMMAINS4_8MMA_AtomIJNS4_4SM904GMMA31MMA_64x256x32_F32E4M3E4M3_SS_TNILNSP_7ScaleInE1ELSR_1EEEEEENS4_6LayoutINS5_IJSB_SC_SC_EEENS5_IJSC_NSA_ILi0EEESW_EEEEENS5_IJNS4_10UnderscoreESZ_SZ_EEEEENS4_23SM90_TMA_LOAD_MULTICASTENS4_14ComposedLayoutINS4_7SwizzleILi1ELi4ELi3EEENS4_18smem_ptr_flag_bitsILi8EEENSU_INS5_IJNSA_ILi8EEESI_EEENS5_IJSI_SC_EEEEEEEvNS4_8identityES12_S1C_vS1D_EENS_8epilogue10collective6detail29Sm90TmaWarpSpecializedAdapterINS1G_15DefaultEpilogueISK_SL_SL_NS1F_6thread17LinearCombinationISK_Li1EffLNS1K_9ScaleType4KindE0ELNS_15FloatRoundStyleE2ESK_EENS1_15EpilogueDefaultEEEEEvvEEEEvNT_6ParamsE)
        /*0014*/ 	.word	0x00000108


	//----- nvinfo : EIATTR_MIN_STACK_SIZE
	.align		4
.L_14:
        /*0018*/ 	.byte	0x04, 0x12
        /*001a*/ 	.short	(.L_16 - .L_15)
	.align		4
.L_15:
        /*001c*/ 	.word	index@(_ZN7cutlass13device_kernelINS_4gemm6kernel13GemmUniversalIN4cute5tupleIJiiiiEEENS1_10collective13CollectiveMmaINS1_37MainloopSm90TmaGmmaWarpSpecializedFP8ILi4ENS5_IJNS4_1CILi2EEESB_NSA_ILi1EEEEEENS1_35KernelTmaWarpSpecializedCooperativeEEENS5_IJNSA_ILi128EEENSA_ILi256EEENSA_ILi32EEEEEENS_12float_e4m3_tENS5_IJlSC_lEEESK_SL_NS4_8TiledMMAINS4_8MMA_AtomIJNS4_4SM904GMMA31MMA_64x256x32_F32E4M3E4M3_SS_TNILNSP_7ScaleInE1ELSR_1EEEEEENS4_6LayoutINS5_IJSB_SC_SC_EEENS5_IJSC_NSA_ILi0EEESW_EEEEENS5_IJNS4_10UnderscoreESZ_SZ_EEEEENS4_23SM90_TMA_LOAD_MULTICASTENS4_14ComposedLayoutINS4_7SwizzleILi1ELi4ELi3EEENS4_18smem_ptr_flag_bitsILi8EEENSU_INS5_IJNSA_ILi8EEESI_EEENS5_IJSI_SC_EEEEEEEvNS4_8identityES12_S1C_vS1D_EENS_8epilogue10collective6detail29Sm90TmaWarpSpecializedAdapterINS1G_15DefaultEpilogueISK_SL_SL_NS1F_6thread17LinearCombinationISK_Li1EffLNS1K_9ScaleType4KindE0ELNS_15FloatRoundStyleE2ESK_EENS1_15EpilogueDefaultEEEEEvvEEEEvNT_6ParamsE)
        /*0020*/ 	.word	0x00000108
.L_16:


//--------------------- .nv.compat                --------------------------
	.section	.nv.compat,"",@"SHT_CUDA_COMPAT_INFO"
	.align	4
        /*0000*/ 	.byte	0x02, 0x09, 0x01, 0x00, 0x02, 0x02, 0x04, 0x00, 0x02, 0x05, 0x05, 0x00, 0x03, 0x07, 0x01, 0x01
        /*0010*/ 	.byte	0x02, 0x03, 0x01, 0x00, 0x02, 0x06, 0x01, 0x00, 0x04, 0x0b, 0x08, 0x00, 0x00, 0x00, 0x00, 0x00
        /*0020*/ 	.byte	0x00, 0x00, 0x00, 0x00


//--------------------- .nv.info._ZN7cutlass13device_kernelINS_4gemm6kernel13GemmUniversalIN4cute5tupleIJiiiiEEENS1_10collective13CollectiveMmaINS1_37MainloopSm90TmaGmmaWarpSpecializedFP8ILi4ENS5_IJNS4_1CILi2EEESB_NSA_ILi1EEEEEENS1_35KernelTmaWarpSpecializedCooperativeEEENS5_IJNSA_ILi128EEENSA_ILi256EEENSA_ILi32EEEEEENS_12float_e4m3_tENS5_IJlSC_lEEESK_SL_NS4_8TiledMMAINS4_8MMA_AtomIJNS4_4SM904GMMA31MMA_64x256x32_F32E4M3E4M3_SS_TNILNSP_7ScaleInE1ELSR_1EEEEEENS4_6LayoutINS5_IJSB_SC_SC_EEENS5_IJSC_NSA_ILi0EEESW_EEEEENS5_IJNS4_10UnderscoreESZ_SZ_EEEEENS4_23SM90_TMA_LOAD_MULTICASTENS4_14ComposedLayoutINS4_7SwizzleILi1ELi4ELi3EEENS4_18smem_ptr_flag_bitsILi8EEENSU_INS5_IJNSA_ILi8EEESI_EEENS5_IJSI_SC_EEEEEEEvNS4_8identityES12_S1C_vS1D_EENS_8epilogue10collective6detail29Sm90TmaWarpSpecializedAdapterINS1G_15DefaultEpilogueISK_SL_SL_NS1F_6thread17LinearCombinationISK_Li1EffLNS1K_9ScaleType4KindE0ELNS_15FloatRoundStyleE2ESK_EENS1_15EpilogueDefaultEEEEEvvEEEEvNT_6ParamsE --------------------------
	.section	.nv.info._ZN7cutlass13device_kernelINS_4gemm6kernel13GemmUniversalIN4cute5tupleIJiiiiEEENS1_10collective13CollectiveMmaINS1_37MainloopSm90TmaGmmaWarpSpecializedFP8ILi4ENS5_IJNS4_1CILi2EEESB_NSA_ILi1EEEEEENS1_35KernelTmaWarpSpecializedCooperativeEEENS5_IJNSA_ILi128EEENSA_ILi256EEENSA_ILi32EEEEEENS_12float_e4m3_tENS5_IJlSC_lEEESK_SL_NS4_8TiledMMAINS4_8MMA_AtomIJNS4_4SM904GMMA31MMA_64x256x32_F32E4M3E4M3_SS_TNILNSP_7ScaleInE1ELSR_1EEEEEENS4_6LayoutINS5_IJSB_SC_SC_EEENS5_IJSC_NSA_ILi0EEESW_EEEEENS5_IJNS4_10UnderscoreESZ_SZ_EEEEENS4_23SM90_TMA_LOAD_MULTICASTENS4_14ComposedLayoutINS4_7SwizzleILi1ELi4ELi3EEENS4_18smem_ptr_flag_bitsILi8EEENSU_INS5_IJNSA_ILi8EEESI_EEENS5_IJSI_SC_EEEEEEEvNS4_8identityES12_S1C_vS1D_EENS_8epilogue10collective6detail29Sm90TmaWarpSpecializedAdapterINS1G_15DefaultEpilogueISK_SL_SL_NS1F_6thread17LinearCombinationISK_Li1EffLNS1K_9ScaleType4KindE0ELNS_15FloatRoundStyleE2ESK_EENS1_15EpilogueDefaultEEEEEvvEEEEvNT_6ParamsE,"",@"SHT_CUDA_INFO"
	.sectionflags	@""
	.align	4


	//----- nvinfo : EIATTR_CUDA_API_VERSION
	.align		4
        /*0000*/ 	.byte	0x04, 0x37
        /*0002*/ 	.short	(.L_18 - .L_17)
.L_17:
        /*0004*/ 	.word	0x00000082


	//----- nvinfo : EIATTR_KPARAM_INFO
	.align		4
.L_18:
        /*0008*/ 	.byte	0x04, 0x17
        /*000a*/ 	.short	(.L_20 - .L_19)
.L_19:
        /*000c*/ 	.word	0x00000000
        /*0010*/ 	.short	0x0000
        /*0012*/ 	.short	0x0070
        /*0014*/ 	.byte	0x00, 0xf0, 0x01, 0x10


	//----- nvinfo : EIATTR_SPARSE_MMA_MASK
	.align		4
.L_20:
        /*0018*/ 	.byte	0x03, 0x50
        /*001a*/ 	.short	0x0000


	//----- nvinfo : EIATTR_MAXREG_COUNT
	.align		4
        /*001c*/ 	.byte	0x03, 0x1b
        /*001e*/ 	.short	0x00a8


	//----- nvinfo : EIATTR_NUM_BARRIERS
	.align		4
        /*0020*/ 	.byte	0x02, 0x4c
        /*0022*/ 	.byte	0x01
	.zero		1


	//----- nvinfo : EIATTR_ANNOTATIONS
	.align		4
        /*0024*/ 	.byte	0x04, 0x55
        /*0026*/ 	.short	(.L_22 - .L_21)


	//   ....[0]....
.L_21:
        /*0028*/ 	.word	0x00000001
        /*002c*/ 	.byte	0x10, 0x07, 0x00, 0x00, 0x01, 0x00, 0x00, 0x00, 0x00, 0x08, 0x00, 0x00, 0x01, 0x00, 0x00, 0x00
        /* <DEDUP_REMOVED lines=199> */
        /*0cac*/ 	.byte	0xc0, 0x03, 0x01, 0x00


	//----- nvinfo : EIATTR_MERCURY_ISA_VERSION
	.align		4
.L_22:
        /*0cb0*/ 	.byte	0x03, 0x5f
        /*0cb2*/ 	.short	0x0101


	//----- nvinfo : EIATTR_INT_WARP_WIDE_INSTR_OFFSETS
	.align		4
        /*0cb4*/ 	.byte	0x04, 0x31
        /*0cb6*/ 	.short	(.L_24 - .L_23)


	//   ....[0]....
.L_23:
        /*0cb8*/ 	.word	0x00000550


	//   ....[1]....
        /*0cbc*/ 	.word	0x00000570


	//   ....[2]....
        /*0cc0*/ 	.word	0x000006e0


	//   ....[3]....
        /*0cc4*/ 	.word	0x000051f0


	//----- nvinfo : EIATTR_COOP_GROUP_MASK_REGIDS
	.align		4
.L_24:
        /*0cc8*/ 	.byte	0x04, 0x29
        /*0cca*/ 	.short	(.L_26 - .L_25)


	//   ....[0]....
.L_25:
        /*0ccc*/ 	.word	0xffffffff


	//   ....[1]....
        /*0cd0*/ 	.word	0xffffffff


	//   ....[2]....
        /*0cd4*/ 	.word	0xffffffff


	//   ....[3]....
        /*0cd8*/ 	.word	0xffffffff


	//   ....[4]....
        /*0cdc*/ 	.word	0xffffffff


	//   ....[5]....
        /*0ce0*/ 	.word	0xffffffff


	//----- nvinfo : EIATTR_COOP_GROUP_INSTR_OFFSETS
	.align		4
.L_26:
        /*0ce4*/ 	.byte	0x04, 0x28
        /*0ce6*/ 	.short	(.L_28 - .L_27)


	//   ....[0]....
.L_27:
        /*0ce8*/ 	.word	0x00000070


	//   ....[1]....
        /*0cec*/ 	.word	0x00000080


	//   ....[2]....
        /*0cf0*/ 	.word	0x000001a0


	//   ....[3]....
        /*0cf4*/ 	.word	0x000003c0


	//   ....[4]....
        /*0cf8*/ 	.word	0x00000840


	//   ....[5]....
        /*0cfc*/ 	.word	0x000015c0


	//----- nvinfo : EIATTR_REG_RECONFIG
	.align		4
.L_28:
        /*0d00*/ 	.byte	0x01, 0x54
	.zero		2


	//----- nvinfo : EIATTR_MBARRIER_INSTR_OFFSETS
	.align		4
        /*0d04*/ 	.byte	0x04, 0x39
        /*0d06*/ 	.short	(.L_30 - .L_29)


	//   ....[0]....
.L_29:
        /*0d08*/ 	.word	0x00000320
        /*0d0c*/ 	.word	0x000000ff
        /*0d10*/ 	.word	0x00000000
        /*0d14*/ 	.short	0x0100
        /*0d16*/ 	.byte	0x09
	.zero		1


	//   ....[1]....
        /*0d18*/ 	.word	0x00000330
        /*0d1c*/ 	.word	0x000000ff
        /*0d20*/ 	.word	0x00000020
        /*0d24*/ 	.short	0x0100
        /*0d26*/ 	.byte	0x09
	.zero		1


	//   ....[2]....
        /*0d28*/ 	.word	0x00000340
        /*0d2c*/ 	.word	0x000000ff
        /*0d30*/ 	.word	0x00000008
        /*0d34*/ 	.short	0x0100
        /*0d36*/ 	.byte	0x09
	.zero		1


	//   ....[3]....
        /*0d38*/ 	.word	0x00000350
        /*0d3c*/ 	.word	0x000000ff
        /*0d40*/ 	.word	0x00000028
        /*0d44*/ 	.short	0x0100
        /*0d46*/ 	.byte	0x09
	.zero		1


	//   ....[4]....
        /*0d48*/ 	.word	0x00000360
        /*0d4c*/ 	.word	0x000000ff
        /*0d50*/ 	.word	0x00000010
        /*0d54*/ 	.short	0x0100
        /*0d56*/ 	.byte	0x09
	.zero		1


	//   ....[5]....
        /*0d58*/ 	.word	0x00000370
        /*0d5c*/ 	.word	0x000000ff
        /*0d60*/ 	.word	0x00000030
        /*0d64*/ 	.short	0x0100
        /*0d66*/ 	.byte	0x09
	.zero		1


	//   ....[6]....
        /*0d68*/ 	.word	0x00000380
        /*0d6c*/ 	.word	0x000000ff
        /*0d70*/ 	.word	0x00000018
        /*0d74*/ 	.short	0x0100
        /*0d76*/ 	.byte	0x09
	.zero		1


	//   ....[7]....
        /*0d78*/ 	.word	0x00000390
        /*0d7c*/ 	.word	0x000000ff
        /*0d80*/ 	.word	0x00000038
        /*0d84*/ 	.short	0x0100
        /*0d86*/ 	.byte	0x09
	.zero		1


	//   ....[8]....
        /*0d88*/ 	.word	0x00000770
        /*0d8c*/ 	.word	0x000000ff
        /*0d90*/ 	.word	0x00000050
        /*0d94*/ 	.short	0x0100
        /*0d96*/ 	.byte	0x06
	.zero		1


	//   ....[9]....
        /*0d98*/ 	.word	0x000007e0
        /*0d9c*/ 	.word	0x000000ff
        /*0da0*/ 	.word	0x00000058
        /*0da4*/ 	.short	0x0100
        /*0da6*/ 	.byte	0x06
	.zero		1


	//   ....[10]....
        /*0da8*/ 	.word	0x00001dd0
        /*0dac*/ 	.word	0x000000ff
        /*0db0*/ 	.word	0x00000000
        /*0db4*/ 	.short	0x010a
        /*0db6*/ 	.byte	0x06
	.zero		1


	//   ....[11]....
        /*0db8*/ 	.word	0x00001e10
        /*0dbc*/ 	.word	0x000000ff
        /*0dc0*/ 	.word	0x00000000
        /*0dc4*/ 	.short	0x010a
        /*0dc6*/ 	.byte	0x06
	.zero		1


	//   ....[12]....
        /*0dc8*/ 	.word	0x00002fd0
        /*0dcc*/ 	.word	0x000000ff
        /*0dd0*/ 	.word	0x00000000
        /*0dd4*/ 	.short	0x010a
        /*0dd6*/ 	.byte	0x09
	.zero		1


	//   ....[13]....
        /*0dd8*/ 	.word	0x00003010
        /*0ddc*/ 	.word	0x000000ff
        /*0de0*/ 	.word	0x00000000
        /*0de4*/ 	.short	0x010a
        /*0de6*/ 	.byte	0x09
	.zero		1


	//   ....[14]....
        /*0de8*/ 	.word	0x00004050
        /*0dec*/ 	.word	0x000000e5
        /*0df0*/ 	.word	0x00000000
        /*0df4*/ 	.short	0x0101
        /*0df6*/ 	.byte	0x3f
	.zero		1


	//   ....[15]....
        /*0df8*/ 	.word	0x00005280
        /*0dfc*/ 	.word	0x00000018
        /*0e00*/ 	.word	0x00000000
        /*0e04*/ 	.short	0x0101
        /*0e06*/ 	.byte	0x3f
	.zero		1


	//   ....[16]....
        /*0e08*/ 	.word	0x0000f590
        /*0e0c*/ 	.word	0x0000000b
        /*0e10*/ 	.word	0x00000020
        /*0e14*/ 	.short	0x010a
        /*0e16*/ 	.byte	0x3f
	.zero		1


	//   ....[17]....
        /*0e18*/ 	.word	0x0000f9d0
        /*0e1c*/ 	.word	0x00000003
        /*0e20*/ 	.word	0x00000058
        /*0e24*/ 	.short	0x0101
        /*0e26*/ 	.byte	0x3f
	.zero		1


	//   ....[18]....
        /*0e28*/ 	.word	0x00010110
        /*0e2c*/ 	.word	0x00000007
        /*0e30*/ 	.word	0x00000000
        /*0e34*/ 	.short	0x010a
        /*0e36*/ 	.byte	0x3f
	.zero		1


	//   ....[19]....
        /*0e38*/ 	.word	0x00010190
        /*0e3c*/ 	.word	0x00000009
        /*0e40*/ 	.word	0x00000000
        /*0e44*/ 	.short	0x010a
        /*0e46*/ 	.byte	0x3f
	.zero		1


	//   ....[20]....
        /*0e48*/ 	.word	0x00010220
        /*0e4c*/ 	.word	0x00000006
        /*0e50*/ 	.word	0x00000000
        /*0e54*/ 	.short	0x010a
        /*0e56*/ 	.byte	0x3f
	.zero		1


	//   ....[21]....
        /*0e58*/ 	.word	0x000102b0
        /*0e5c*/ 	.word	0x00000003
        /*0e60*/ 	.word	0x00000000
        /*0e64*/ 	.short	0x010a
        /*0e66*/ 	.byte	0x3f
	.zero		1


	//   ....[22]....
        /*0e68*/ 	.word	0x00010320
        /*0e6c*/ 	.word	0x00000003
        /*0e70*/ 	.word	0x00000000
        /*0e74*/ 	.short	0x010a
        /*0e76*/ 	.byte	0x3f
	.zero		1


	//   ....[23]....
        /*0e78*/ 	.word	0x00010390
        /*0e7c*/ 	.word	0x00000000
        /*0e80*/ 	.word	0x00000000
        /*0e84*/ 	.short	0x010a
        /*0e86*/ 	.byte	0x3f
	.zero		1


	//   ....[24]....
        /*0e88*/ 	.word	0x00010470
        /*0e8c*/ 	.word	0x0000000b
        /*0e90*/ 	.word	0x00000020
        /*0e94*/ 	.short	0x010a
        /*0e96*/ 	.byte	0x3f
	.zero		1


	//   ....[25]....
        /*0e98*/ 	.word	0x00010540
        /*0e9c*/ 	.word	0x00000007
        /*0ea0*/ 	.word	0x00000000
        /*0ea4*/ 	.short	0x010a
        /*0ea6*/ 	.byte	0x3f
	.zero		1


	//   ....[26]....
        /*0ea8*/ 	.word	0x00010590
        /*0eac*/ 	.word	0x00000009
        /*0eb0*/ 	.word	0x00000000
        /*0eb4*/ 	.short	0x010a
        /*0eb6*/ 	.byte	0x3f
	.zero		1


	//   ....[27]....
        /*0eb8*/ 	.word	0x000105e0
        /*0ebc*/ 	.word	0x00000006
        /*0ec0*/ 	.word	0x00000000
        /*0ec4*/ 	.short	0x010a
        /*0ec6*/ 	.byte	0x3f
	.zero		1


	//----- nvinfo : EIATTR_NUM_MBARRIERS
	.align		4
.L_30:
        /*0ec8*/ 	.byte	0x03, 0x38
        /*0eca*/ 	.short	0x000a


	//----- nvinfo : EIATTR_EXIT_INSTR_OFFSETS
	.align		4
        /*0ecc*/ 	.byte	0x04, 0x1c
        /*0ece*/ 	.short	(.L_32 - .L_31)


	//   ....[0]....
.L_31:
        /*0ed0*/ 	.word	0x000009d0


	//   ....[1]....
        /*0ed4*/ 	.word	0x00001260


	//   ....[2]....
        /*0ed8*/ 	.word	0x0000eba0


	//   ....[3]....
        /*0edc*/ 	.word	0x0000f130


	//   ....[4]....
        /*0ee0*/ 	.word	0x00010300


	//----- nvinfo : EIATTR_MAX_THREADS
	.align		4
.L_32:
        /*0ee4*/ 	.byte	0x04, 0x05
        /*0ee6*/ 	.short	(.L_34 - .L_33)
.L_33:
        /*0ee8*/ 	.word	0x00000180
        /*0eec*/ 	.word	0x00000001
        /*0ef0*/ 	.word	0x00000001


	//----- nvinfo : EIATTR_CRS_STACK_SIZE
	.align		4
.L_34:
        /*0ef4*/ 	.byte	0x04, 0x1e
        /*0ef6*/ 	.short	(.L_36 - .L_35)
.L_35:
        /*0ef8*/ 	.word	0x00000000


	//----- nvinfo : EIATTR_CBANK_PARAM_SIZE
	.align		4
.L_36:
        /*0efc*/ 	.byte	0x03, 0x19
        /*0efe*/ 	.short	0x0470


	//----- nvinfo : EIATTR_PARAM_CBANK
	.align		4
        /*0f00*/ 	.byte	0x04, 0x0a
        /*0f02*/ 	.short	(.L_38 - .L_37)
	.align		4
.L_37:
        /*0f04*/ 	.word	index@(.nv.constant0._ZN7cutlass13device_kernelINS_4gemm6kernel13GemmUniversalIN4cute5tupleIJiiiiEEENS1_10collective13CollectiveMmaINS1_37MainloopSm90TmaGmmaWarpSpecializedFP8ILi4ENS5_IJNS4_1CILi2EEESB_NSA_ILi1EEEEEENS1_35KernelTmaWarpSpecializedCooperativeEEENS5_IJNSA_ILi128EEENSA_ILi256EEENSA_ILi32EEEEEENS_12float_e4m3_tENS5_IJlSC_lEEESK_SL_NS4_8TiledMMAINS4_8MMA_AtomIJNS4_4SM904GMMA31MMA_64x256x32_F32E4M3E4M3_SS_TNILNSP_7ScaleInE1ELSR_1EEEEEENS4_6LayoutINS5_IJSB_SC_SC_EEENS5_IJSC_NSA_ILi0EEESW_EEEEENS5_IJNS4_10UnderscoreESZ_SZ_EEEEENS4_23SM90_TMA_LOAD_MULTICASTENS4_14ComposedLayoutINS4_7SwizzleILi1ELi4ELi3EEENS4_18smem_ptr_flag_bitsILi8EEENSU_INS5_IJNSA_ILi8EEESI_EEENS5_IJSI_SC_EEEEEEEvNS4_8identityES12_S1C_vS1D_EENS_8epilogue10collective6detail29Sm90TmaWarpSpecializedAdapterINS1G_15DefaultEpilogueISK_SL_SL_NS1F_6thread17LinearCombinationISK_Li1EffLNS1K_9ScaleType4KindE0ELNS_15FloatRoundStyleE2ESK_EENS1_15EpilogueDefaultEEEEEvvEEEEvNT_6ParamsE)
        /*0f08*/ 	.short	0x0210
        /*0f0a*/ 	.short	0x0470


	//----- nvinfo : EIATTR_SW_WAR
	.align		4
.L_38:
        /*0f0c*/ 	.byte	0x04, 0x36
        /*0f0e*/ 	.short	(.L_40 - .L_39)
.L_39:
        /*0f10*/ 	.word	0x00000008
.L_40:


//--------------------- .nv.callgraph             --------------------------
	.section	.nv.callgraph,"",@"SHT_CUDA_CALLGRAPH"
	.align	4
	.sectionentsize	8
	.align		4
        /*0000*/ 	.word	0x00000000
	.align		4
        /*0004*/ 	.word	0xffffffff
	.align		4
        /*0008*/ 	.word	0x00000000
	.align		4
        /*000c*/ 	.word	0xfffffffe
	.align		4
        /*0010*/ 	.word	0x00000000
	.align		4
        /*0014*/ 	.word	0xfffffffd
	.align		4
        /*0018*/ 	.word	0x00000000
	.align		4
        /*001c*/ 	.word	0xfffffffc


//--------------------- .nv.constant4             --------------------------
	.section	.nv.constant4,"a",@progbits
	.align	8
	.align		8
.nv.constant4:
        /*0000*/ 	.dword	_ZN39_INTERNAL_1a4e54e3_4_k_cu_695e42a5_54344cuda3std3__45__cpo5beginE
	.align		8
        /*0008*/ 	.dword	_ZN39_INTERNAL_1a4e54e3_4_k_cu_695e42a5_54344cuda3std3__45__cpo3endE
	.align		8
        /*0010*/ 	.dword	_ZN39_INTERNAL_1a4e54e3_4_k_cu_695e42a5_54344cuda3std3__45__cpo6cbeginE
	.align		8
        /*0018*/ 	.dword	_ZN39_INTERNAL_1a4e54e3_4_k_cu_695e42a5_54344cuda3std3__45__cpo4cendE
	.align		8
        /*0020*/ 	.dword	_ZN39_INTERNAL_1a4e54e3_4_k_cu_695e42a5_54344cuda3std3__441_GLOBAL__N__1a4e54e3_4_k_cu_695e42a5_54346ignoreE
	.align		8
        /*0028*/ 	.dword	_ZN39_INTERNAL_1a4e54e3_4_k_cu_695e42a5_54344cuda3std3__419piecewise_constructE
	.align		8
        /*0030*/ 	.dword	_ZN39_INTERNAL_1a4e54e3_4_k_cu_695e42a5_54344cuda3std3__48in_placeE
	.align		8
        /*0038*/ 	.dword	_ZN39_INTERNAL_1a4e54e3_4_k_cu_695e42a5_54344cuda3std6ranges3__45__cpo4swapE
	.align		8
        /*0040*/ 	.dword	_ZN39_INTERNAL_1a4e54e3_4_k_cu_695e42a5_54344cuda3std6ranges3__45__cpo9iter_moveE
	.align		8
        /*0048*/ 	.dword	_ZN39_INTERNAL_1a4e54e3_4_k_cu_695e42a5_54344cute7productE
	.align		8
        /*0050*/ 	.dword	_ZN39_INTERNAL_1a4e54e3_4_k_cu_695e42a5_54344cute1_E


//--------------------- .text._ZN7cutlass13device_kernelINS_4gemm6kernel13GemmUniversalIN4cute5tupleIJiiiiEEENS1_10collective13CollectiveMmaINS1_37MainloopSm90TmaGmmaWarpSpecializedFP8ILi4ENS5_IJNS4_1CILi2EEESB_NSA_ILi1EEEEEENS1_35KernelTmaWarpSpecializedCooperativeEEENS5_IJNSA_ILi128EEENSA_ILi256EEENSA_ILi32EEEEEENS_12float_e4m3_tENS5_IJlSC_lEEESK_SL_NS4_8TiledMMAINS4_8MMA_AtomIJNS4_4SM904GMMA31MMA_64x256x32_F32E4M3E4M3_SS_TNILNSP_7ScaleInE1ELSR_1EEEEEENS4_6LayoutINS5_IJSB_SC_SC_EEENS5_IJSC_NSA_ILi0EEESW_EEEEENS5_IJNS4_10UnderscoreESZ_SZ_EEEEENS4_23SM90_TMA_LOAD_MULTICASTENS4_14ComposedLayoutINS4_7SwizzleILi1ELi4ELi3EEENS4_18smem_ptr_flag_bitsILi8EEENSU_INS5_IJNSA_ILi8EEESI_EEENS5_IJSI_SC_EEEEEEEvNS4_8identityES12_S1C_vS1D_EENS_8epilogue10collective6detail29Sm90TmaWarpSpecializedAdapterINS1G_15DefaultEpilogueISK_SL_SL_NS1F_6thread17LinearCombinationISK_Li1EffLNS1K_9ScaleType4KindE0ELNS_15FloatRoundStyleE2ESK_EENS1_15EpilogueDefaultEEEEEvvEEEEvNT_6ParamsE --------------------------
	.section	.text._ZN7cutlass13device_kernelINS_4gemm6kernel13GemmUniversalIN4cute5tupleIJiiiiEEENS1_10collective13CollectiveMmaINS1_37MainloopSm90TmaGmmaWarpSpecializedFP8ILi4ENS5_IJNS4_1CILi2EEESB_NSA_ILi1EEEEEENS1_35KernelTmaWarpSpecializedCooperativeEEENS5_IJNSA_ILi128EEENSA_ILi256EEENSA_ILi32EEEEEENS_12float_e4m3_tENS5_IJlSC_lEEESK_SL_NS4_8TiledMMAINS4_8MMA_AtomIJNS4_4SM904GMMA31MMA_64x256x32_F32E4M3E4M3_SS_TNILNSP_7ScaleInE1ELSR_1EEEEEENS4_6LayoutINS5_IJSB_SC_SC_EEENS5_IJSC_NSA_ILi0EEESW_EEEEENS5_IJNS4_10UnderscoreESZ_SZ_EEEEENS4_23SM90_TMA_LOAD_MULTICASTENS4_14ComposedLayoutINS4_7SwizzleILi1ELi4ELi3EEENS4_18smem_ptr_flag_bitsILi8EEENSU_INS5_IJNSA_ILi8EEESI_EEENS5_IJSI_SC_EEEEEEEvNS4_8identityES12_S1C_vS1D_EENS_8epilogue10collective6detail29Sm90TmaWarpSpecializedAdapterINS1G_15DefaultEpilogueISK_SL_SL_NS1F_6thread17LinearCombinationISK_Li1EffLNS1K_9ScaleType4KindE0ELNS_15FloatRoundStyleE2ESK_EENS1_15EpilogueDefaultEEEEEvvEEEEvNT_6ParamsE,"ax",@progbits
	.align	128
.text._ZN7cutlass13device_kernelINS_4gemm6kernel13GemmUniversalIN4cute5tupleIJiiiiEEENS1_10collective13CollectiveMmaINS1_37MainloopSm90TmaGmmaWarpSpecializedFP8ILi4ENS5_IJNS4_1CILi2EEESB_NSA_ILi1EEEEEENS1_35KernelTmaWarpSpecializedCooperativeEEENS5_IJNSA_ILi128EEENSA_ILi256EEENSA_ILi32EEEEEENS_12float_e4m3_tENS5_IJlSC_lEEESK_SL_NS4_8TiledMMAINS4_8MMA_AtomIJNS4_4SM904GMMA31MMA_64x256x32_F32E4M3E4M3_SS_TNILNSP_7ScaleInE1ELSR_1EEEEEENS4_6LayoutINS5_IJSB_SC_SC_EEENS5_IJSC_NSA_ILi0EEESW_EEEEENS5_IJNS4_10UnderscoreESZ_SZ_EEEEENS4_23SM90_TMA_LOAD_MULTICASTENS4_14ComposedLayoutINS4_7SwizzleILi1ELi4ELi3EEENS4_18smem_ptr_flag_bitsILi8EEENSU_INS5_IJNSA_ILi8EEESI_EEENS5_IJSI_SC_EEEEEEEvNS4_8identityES12_S1C_vS1D_EENS_8epilogue10collective6detail29Sm90TmaWarpSpecializedAdapterINS1G_15DefaultEpilogueISK_SL_SL_NS1F_6thread17LinearCombinationISK_Li1EffLNS1K_9ScaleType4KindE0ELNS_15FloatRoundStyleE2ESK_EENS1_15EpilogueDefaultEEEEEvvEEEEvNT_6ParamsE:
        .type           _ZN7cutlass13device_kernelINS_4gemm6kernel13GemmUniversalIN4cute5tupleIJiiiiEEENS1_10collective13CollectiveMmaINS1_37MainloopSm90TmaGmmaWarpSpecializedFP8ILi4ENS5_IJNS4_1CILi2EEESB_NSA_ILi1EEEEEENS1_35KernelTmaWarpSpecializedCooperativeEEENS5_IJNSA_ILi128EEENSA_ILi256EEENSA_ILi32EEEEEENS_12float_e4m3_tENS5_IJlSC_lEEESK_SL_NS4_8TiledMMAINS4_8MMA_AtomIJNS4_4SM904GMMA31MMA_64x256x32_F32E4M3E4M3_SS_TNILNSP_7ScaleInE1ELSR_1EEEEEENS4_6LayoutINS5_IJSB_SC_SC_EEENS5_IJSC_NSA_ILi0EEESW_EEEEENS5_IJNS4_10UnderscoreESZ_SZ_EEEEENS4_23SM90_TMA_LOAD_MULTICASTENS4_14ComposedLayoutINS4_7SwizzleILi1ELi4ELi3EEENS4_18smem_ptr_flag_bitsILi8EEENSU_INS5_IJNSA_ILi8EEESI_EEENS5_IJSI_SC_EEEEEEEvNS4_8identityES12_S1C_vS1D_EENS_8epilogue10collective6detail29Sm90TmaWarpSpecializedAdapterINS1G_15DefaultEpilogueISK_SL_SL_NS1F_6thread17LinearCombinationISK_Li1EffLNS1K_9ScaleType4KindE0ELNS_15FloatRoundStyleE2ESK_EENS1_15EpilogueDefaultEEEEEvvEEEEvNT_6ParamsE,@function
        .size           _ZN7cutlass13device_kernelINS_4gemm6kernel13GemmUniversalIN4cute5tupleIJiiiiEEENS1_10collective13CollectiveMmaINS1_37MainloopSm90TmaGmmaWarpSpecializedFP8ILi4ENS5_IJNS4_1CILi2EEESB_NSA_ILi1EEEEEENS1_35KernelTmaWarpSpecializedCooperativeEEENS5_IJNSA_ILi128EEENSA_ILi256EEENSA_ILi32EEEEEENS_12float_e4m3_tENS5_IJlSC_lEEESK_SL_NS4_8TiledMMAINS4_8MMA_AtomIJNS4_4SM904GMMA31MMA_64x256x32_F32E4M3E4M3_SS_TNILNSP_7ScaleInE1ELSR_1EEEEEENS4_6LayoutINS5_IJSB_SC_SC_EEENS5_IJSC_NSA_ILi0EEESW_EEEEENS5_IJNS4_10UnderscoreESZ_SZ_EEEEENS4_23SM90_TMA_LOAD_MULTICASTENS4_14ComposedLayoutINS4_7SwizzleILi1ELi4ELi3EEENS4_18smem_ptr_flag_bitsILi8EEENSU_INS5_IJNSA_ILi8EEESI_EEENS5_IJSI_SC_EEEEEEEvNS4_8identityES12_S1C_vS1D_EENS_8epilogue10collective6detail29Sm90TmaWarpSpecializedAdapterINS1G_15DefaultEpilogueISK_SL_SL_NS1F_6thread17LinearCombinationISK_Li1EffLNS1K_9ScaleType4KindE0ELNS_15FloatRoundStyleE2ESK_EENS1_15EpilogueDefaultEEEEEvvEEEEvNT_6ParamsE,(.L_x_332 - _ZN7cutlass13device_kernelINS_4gemm6kernel13GemmUniversalIN4cute5tupleIJiiiiEEENS1_10collective13CollectiveMmaINS1_37MainloopSm90TmaGmmaWarpSpecializedFP8ILi4ENS5_IJNS4_1CILi2EEESB_NSA_ILi1EEEEEENS1_35KernelTmaWarpSpecializedCooperativeEEENS5_IJNSA_ILi128EEENSA_ILi256EEENSA_ILi32EEEEEENS_12float_e4m3_tENS5_IJlSC_lEEESK_SL_NS4_8TiledMMAINS4_8MMA_AtomIJNS4_4SM904GMMA31MMA_64x256x32_F32E4M3E4M3_SS_TNILNSP_7ScaleInE1ELSR_1EEEEEENS4_6LayoutINS5_IJSB_SC_SC_EEENS5_IJSC_NSA_ILi0EEESW_EEEEENS5_IJNS4_10UnderscoreESZ_SZ_EEEEENS4_23SM90_TMA_LOAD_MULTICASTENS4_14ComposedLayoutINS4_7SwizzleILi1ELi4ELi3EEENS4_18smem_ptr_flag_bitsILi8EEENSU_INS5_IJNSA_ILi8EEESI_EEENS5_IJSI_SC_EEEEEEEvNS4_8identityES12_S1C_vS1D_EENS_8epilogue10collective6detail29Sm90TmaWarpSpecializedAdapterINS1G_15DefaultEpilogueISK_SL_SL_NS1F_6thread17LinearCombinationISK_Li1EffLNS1K_9ScaleType4KindE0ELNS_15FloatRoundStyleE2ESK_EENS1_15EpilogueDefaultEEEEEvvEEEEvNT_6ParamsE)
        .other          _ZN7cutlass13device_kernelINS_4gemm6kernel13GemmUniversalIN4cute5tupleIJiiiiEEENS1_10collective13CollectiveMmaINS1_37MainloopSm90TmaGmmaWarpSpecializedFP8ILi4ENS5_IJNS4_1CILi2EEESB_NSA_ILi1EEEEEENS1_35KernelTmaWarpSpecializedCooperativeEEENS5_IJNSA_ILi128EEENSA_ILi256EEENSA_ILi32EEEEEENS_12float_e4m3_tENS5_IJlSC_lEEESK_SL_NS4_8TiledMMAINS4_8MMA_AtomIJNS4_4SM904GMMA31MMA_64x256x32_F32E4M3E4M3_SS_TNILNSP_7ScaleInE1ELSR_1EEEEEENS4_6LayoutINS5_IJSB_SC_SC_EEENS5_IJSC_NSA_ILi0EEESW_EEEEENS5_IJNS4_10UnderscoreESZ_SZ_EEEEENS4_23SM90_TMA_LOAD_MULTICASTENS4_14ComposedLayoutINS4_7SwizzleILi1ELi4ELi3EEENS4_18smem_ptr_flag_bitsILi8EEENSU_INS5_IJNSA_ILi8EEESI_EEENS5_IJSI_SC_EEEEEEEvNS4_8identityES12_S1C_vS1D_EENS_8epilogue10collective6detail29Sm90TmaWarpSpecializedAdapterINS1G_15DefaultEpilogueISK_SL_SL_NS1F_6thread17LinearCombinationISK_Li1EffLNS1K_9ScaleType4KindE0ELNS_15FloatRoundStyleE2ESK_EENS1_15EpilogueDefaultEEEEEvvEEEEvNT_6ParamsE,@"STO_CUDA_ENTRY STV_DEFAULT"
_ZN7cutlass13device_kernelINS_4gemm6kernel13GemmUniversalIN4cute5tupleIJiiiiEEENS1_10collective13CollectiveMmaINS1_37MainloopSm90TmaGmmaWarpSpecializedFP8ILi4ENS5_IJNS4_1CILi2EEESB_NSA_ILi1EEEEEENS1_35KernelTmaWarpSpecializedCooperativeEEENS5_IJNSA_ILi128EEENSA_ILi256EEENSA_ILi32EEEEEENS_12float_e4m3_tENS5_IJlSC_lEEESK_SL_NS4_8TiledMMAINS4_8MMA_AtomIJNS4_4SM904GMMA31MMA_64x256x32_F32E4M3E4M3_SS_TNILNSP_7ScaleInE1ELSR_1EEEEEENS4_6LayoutINS5_IJSB_SC_SC_EEENS5_IJSC_NSA_ILi0EEESW_EEEEENS5_IJNS4_10UnderscoreESZ_SZ_EEEEENS4_23SM90_TMA_LOAD_MULTICASTENS4_14ComposedLayoutINS4_7SwizzleILi1ELi4ELi3EEENS4_18smem_ptr_flag_bitsILi8EEENSU_INS5_IJNSA_ILi8EEESI_EEENS5_IJSI_SC_EEEEEEEvNS4_8identityES12_S1C_vS1D_EENS_8epilogue10collective6detail29Sm90TmaWarpSpecializedAdapterINS1G_15DefaultEpilogueISK_SL_SL_NS1F_6thread17LinearCombinationISK_Li1EffLNS1K_9ScaleType4KindE0ELNS_15FloatRoundStyleE2ESK_EENS1_15EpilogueDefaultEEEEEvvEEEEvNT_6ParamsE:
[----:B------:R-:W0:Y:S02]  /*0000*/  LDC R1, c[0x0][0x28] ;  /* 0x00000a00ff017b82 */ /* 0x000e240000000800 */
[----:B0-----:R-:W-:Y:S01]  /*0010*/  VIADD R1, R1, 0xfffffef8 ;  /* 0xfffffef801017836 */ /* 0x001fe20000000000 */
[----:B------:R-:W0:Y:S01]  /*0020*/  S2R R4, SR_TID.X ;  /* 0x0000000000047919 */ /* 0x000e220000002100 */
[----:B------:R-:W-:Y:S01]  /*0030*/  ELECT P0, URZ, PT ;  /* 0x00000000003f782f */ /* 0x000fe20003800000 */
[----:B------:R-:W-:Y:S01]  /*0040*/  BSSY B0, `(.L_x_0) ;  /* 0x0000015000007945 */ /* 0x000fe20003800000 */
[--C-:B0-----:R-:W-:Y:S02]  /*0050*/  SHF.R.U32.HI R0, RZ, 0x5, R4.reuse ;  /* 0x00000005ff007819 */ /* 0x101fe40000011604 */
[----:B------:R-:W-:-:S03]  /*0060*/  SHF.R.U32.HI R2, RZ, 0x7, R4 ;  /* 0x00000007ff027819 */ /* 0x000fc60000011604 */
[----:B------:R-:W0:Y:S04]  /*0070*/  SHFL.IDX PT, R3, R0, RZ, 0x1f ;  /* 0x00001fff00037589 */ /* 0x000e2800000e0000 */
[----:B------:R-:W1:Y:S01]  /*0080*/  SHFL.IDX PT, R2, R2, RZ, 0x1f ;  /* 0x00001fff02027589 */ /* 0x000e6200000e0000 */
[----:B0-----:R-:W-:Y:S02]  /*0090*/  R2UR UR4, R3 ;  /* 0x00000000030472ca */ /* 0x001fe400000e0000 */
[----:B-1----:R-:W-:-:S11]  /*00a0*/  R2UR UR6, R2 ;  /* 0x00000000020672ca */ /* 0x002fd600000e0000 */
[----:B------:R-:W-:Y:S02]  /*00b0*/  USHF.R.S32.HI UR5, URZ, 0x1f, UR4 ;  /* 0x0000001f3f057899 */ /* 0x000fe40008011404 */
[----:B------:R-:W-:Y:S02]  /*00c0*/  ISETP.NE.OR P0, PT, RZ, UR4, !P0 ;  /* 0x00000004ff007c0c */ /* 0x000fe4000c705670 */
[----:B------:R-:W-:-:S04]  /*00d0*/  ULEA.HI UR5, UR5, UR4, URZ, 0x2 ;  /* 0x0000000405057291 */ /* 0x000fc8000f8f103f */
[----:B------:R-:W-:-:S04]  /*00e0*/  ULOP3.LUT UR5, UR5, 0xfffffffc, URZ, 0xc0, !UPT ;  /* 0xfffffffc05057892 */ /* 0x000fc8000f8ec03f */
[----:B------:R-:W-:-:S03]  /*00f0*/  UIADD3 UR8, UR4, -UR5, URZ ;  /* 0x8000000504087290 */ /* 0x000fc6000fffe03f */
[----:B------:R-:W-:Y:S09]  /*0100*/  @P0 BRA `(.L_x_1) ;  /* 0x0000000000200947 */ /* 0x000ff20003800000 */
[----:B------:R-:W-:Y:S02]  /*0110*/  ULDC.64 UR4, c[0x0][0x198] ;  /* 0x0000660000047ab9 */ /* 0x000fe40000000a00 */
[----:B------:R-:W-:Y:S02]  /*0120*/  UIADD3 UR10, UP0, UR4, 0xf0, URZ ;  /* 0x000000f0040a7890 */ /* 0x000fe4000ff1e03f */
[----:B------:R-:W-:Y:S02]  /*0130*/  UIADD3 UR4, UP1, UR4, 0x1f0, URZ ;  /* 0x000001f004047890 */ /* 0x000fe4000ff3e03f */
[----:B------:R-:W-:Y:S02]  /*0140*/  UIADD3.X UR11, URZ, UR5, URZ, UP0, !UPT ;  /* 0x000000053f0b7290 */ /* 0x000fe400087fe43f */
[----:B------:R-:W-:-:S07]  /*0150*/  UIADD3.X UR5, URZ, UR5, URZ, UP1, !UPT ;  /* 0x000000053f057290 */ /* 0x000fce0008ffe43f */
[----:B------:R0:W-:Y:S02]  /*0160*/  UTMACCTL.PF [UR10] ;  /* 0x000000000a0079b9 */ /* 0x0001e40008040000 */
[----:B------:R0:W-:Y:S02]  /*0170*/  UTMACCTL.PF [UR4] ;  /* 0x00000000040079b9 */ /* 0x0001e40008040000 */
[----:B0-----:R-:W-:Y:S01]  /*0180*/  NOP ;  /* 0x0000000000007918 */ /* 0x001fe20000000000 */
.L_x_1:
[----:B------:R-:W-:Y:S05]  /*0190*/  BSYNC B0 ;  /* 0x0000000000007941 */ /* 0x000fea0003800000 */
.L_x_0:
[----:B------:R-:W0:Y:S01]  /*01a0*/  SHFL.IDX PT, R3, R0, RZ, 0x1f ;  /* 0x00001fff00037589 */ /* 0x000e2200000e0000 */
[----:B------:R-:W-:Y:S01]  /*01b0*/  UISETP.NE.AND UP0, UPT, UR8, 0x3, UPT ;  /* 0x000000030800788c */ /* 0x000fe2000bf05270 */
[----:B------:R-:W-:Y:S01]  /*01c0*/  ISETP.NE.AND P1, PT, RZ, UR6, PT ;  /* 0x00000006ff007c0c */ /* 0x000fe2000bf25270 */
[----:B------:R-:W-:Y:S02]  /*01d0*/  UIADD3 UR10, UR6, -0x1, URZ ;  /* 0xffffffff060a7890 */ /* 0x000fe4000fffe03f */
[----:B------:R-:W-:Y:S02]  /*01e0*/  UISETP.EQ.OR UP0, UPT, UR8, URZ, !UP0 ;  /* 0x0000003f0800728c */ /* 0x000fe4000c702670 */
[----:B------:R-:W-:Y:S02]  /*01f0*/  UISETP.GE.U32.AND UP1, UPT, UR10, 0x2, UPT ;  /* 0x000000020a00788c */ /* 0x000fe4000bf26070 */
[----:B------:R-:W-:-:S04]  /*0200*/  UISETP.EQ.AND UP0, UPT, UR6, URZ, UP0 ;  /* 0x0000003f0600728c */ /* 0x000fc80008702270 */
[----:B------:R-:W-:-:S04]  /*0210*/  USEL UR13, URZ, 0x1, !UP0 ;  /* 0x000000013f0d7887 */ /* 0x000fc8000c000000 */
[----:B------:R-:W-:Y:S01]  /*0220*/  USEL UR13, UR13, 0x2, UP1 ;  /* 0x000000020d0d7887 */ /* 0x000fe20008800000 */
[----:B0-----:R-:W-:-:S13]  /*0230*/  ISETP.NE.AND P0, PT, R3, RZ, PT ;  /* 0x000000ff0300720c */ /* 0x001fda0003f05270 */
[----:B------:R-:W-:Y:S05]  /*0240*/  @P0 BRA `(.L_x_2) ;  /* 0x0000000000580947 */ /* 0x000fea0003800000 */
[----:B------:R-:W0:Y:S01]  /*0250*/  S2UR UR9, SR_CgaCtaId ;  /* 0x00000000000979c3 */ /* 0x000e220000008800 */
[----:B------:R-:W-:Y:S01]  /*0260*/  UMOV UR4, 0x400 ;  /* 0x0000040000047882 */ /* 0x000fe20000000000 */
[----:B------:R-:W-:Y:S01]  /*0270*/  UMOV UR5, 0x1 ;  /* 0x0000000100057882 */ /* 0x000fe20000000000 */
[----:B------:R-:W-:Y:S01]  /*0280*/  UMOV UR6, 0x6 ;  /* 0x0000000600067882 */ /* 0x000fe20000000000 */
[----:B------:R-:W-:Y:S01]  /*0290*/  ELECT P0, URZ, PT ;  /* 0x00000000003f782f */ /* 0x000fe20003800000 */
[----:B------:R-:W-:-:S04]  /*02a0*/  UIADD3 UR6, -UR6, 0x100000, URZ ;  /* 0x0010000006067890 */ /* 0x000fc8000fffe13f */
[----:B------:R-:W-:Y:S02]  /*02b0*/  USHF.L.U32 UR7, UR6, 0xb, URZ ;  /* 0x0000000b06077899 */ /* 0x000fe4000800063f */
[----:B------:R-:W-:Y:S02]  /*02c0*/  USHF.L.U32 UR6, UR6, 0x1, URZ ;  /* 0x0000000106067899 */ /* 0x000fe4000800063f */
[----:B0-----:R-:W-:Y:S02]  /*02d0*/  ULEA UR9, UR9, UR4, 0x18 ;  /* 0x0000000409097291 */ /* 0x001fe4000f8ec03f */
[----:B------:R-:W-:-:S04]  /*02e0*/  UIADD3 UR4, -UR5, 0x100000, URZ ;  /* 0x0010000005047890 */ /* 0x000fc8000fffe13f */
[----:B------:R-:W-:Y:S02]  /*02f0*/  USHF.L.U32 UR5, UR4, 0xb, URZ ;  /* 0x0000000b04057899 */ /* 0x000fe4000800063f */
[----:B------:R-:W-:Y:S01]  /*0300*/  USHF.L.U32 UR4, UR4, 0x1, URZ ;  /* 0x0000000104047899 */ /* 0x000fe2000800063f */
[----:B------:R-:W0:Y:S11]  /*0310*/  FENCE.VIEW.ASYNC.S ;  /* 0x00000000000073c6 */ /* 0x000e360000000000 */
[----:B0-----:R0:W1:Y:S01]  /*0320*/  SYNCS.EXCH.64 URZ, [UR9], UR4 ;  /* 0x00000004093f75b2 */ /* 0x0010620008000100 */
[----:B------:R0:W2:Y:S01]  /*0330*/  SYNCS.EXCH.64 URZ, [UR9+0x20], UR6 ;  /* 0x00002006093f75b2 */ /* 0x0000a20008000100 */
[----:B------:R0:W3:Y:S01]  /*0340*/  SYNCS.EXCH.64 URZ, [UR9+0x8], UR4 ;  /* 0x00000804093f75b2 */ /* 0x0000e20008000100 */
[----:B------:R0:W4:Y:S01]  /*0350*/  SYNCS.EXCH.64 URZ, [UR9+0x28], UR6 ;  /* 0x00002806093f75b2 */ /* 0x0001220008000100 */
[----:B------:R0:W0:Y:S01]  /*0360*/  SYNCS.EXCH.64 URZ, [UR9+0x10], UR4 ;  /* 0x00001004093f75b2 */ /* 0x0000220008000100 */
[----:B------:R0:W0:Y:S01]  /*0370*/  SYNCS.EXCH.64 URZ, [UR9+0x30], UR6 ;  /* 0x00003006093f75b2 */ /* 0x0000220008000100 */
[----:B------:R0:W0:Y:S01]  /*0380*/  SYNCS.EXCH.64 URZ, [UR9+0x18], UR4 ;  /* 0x00001804093f75b2 */ /* 0x0000220008000100 */
[----:B------:R0:W0:Y:S01]  /*0390*/  SYNCS.EXCH.64 URZ, [UR9+0x38], UR6 ;  /* 0x00003806093f75b2 */ /* 0x0000220008000100 */
[----:B------:R-:W-:Y:S01]  /*03a0*/  NOP ;  /* 0x0000000000007918 */ /* 0x000fe20000000000 */
.L_x_2:
[----:B------:R-:W-:Y:S01]  /*03b0*/  SHF.R.S32.HI R2, RZ, 0x1f, R4 ;  /* 0x0000001fff027819 */ /* 0x000fe20000011404 */
[----:B------:R-:W5:Y:S01]  /*03c0*/  SHFL.IDX PT, R0, R0, RZ, 0x1f ;  /* 0x00001fff00007589 */ /* 0x000f6200000e0000 */
[----:B0-----:R-:W0:Y:S01]  /*03d0*/  S2UR UR9, SR_CTAID.X ;  /* 0x00000000000979c3 */ /* 0x001e220000002500 */
[----:B------:R-:W-:Y:S02]  /*03e0*/  ELECT P0, URZ, PT ;  /* 0x00000000003f782f */ /* 0x000fe40003800000 */
[----:B------:R-:W-:Y:S01]  /*03f0*/  LEA.HI R2, R2, R4, RZ, 0x7 ;  /* 0x0000000402027211 */ /* 0x000fe200078f38ff */
[----:B------:R-:W-:Y:S01]  /*0400*/  ULDC UR4, c[0x0][0x150] ;  /* 0x0000540000047ab9 */ /* 0x000fe20000000800 */
[----:B------:R-:W-:Y:S01]  /*0410*/  SHF.R.S32.HI R6, RZ, 0x1f, R3 ;  /* 0x0000001fff067819 */ /* 0x000fe20000011403 */
[----:B------:R-:W-:Y:S01]  /*0420*/  NOP ;  /* 0x0000000000007918 */ /* 0x000fe20000000000 */
[----:B------:R-:W-:Y:S01]  /*0430*/  LOP3.LUT R2, R2, 0xffffff80, RZ, 0xc0, !PT ;  /* 0xffffff8002027812 */ /* 0x000fe200078ec0ff */
[----:B------:R-:W-:Y:S01]  /*0440*/  NOP ;  /* 0x0000000000007918 */ /* 0x000fe20000000000 */
[----:B------:R-:W-:Y:S01]  /*0450*/  LEA.HI R6, R6, R3, RZ, 0x2 ;  /* 0x0000000306067211 */ /* 0x000fe200078f10ff */
[----:B------:R-:W1:Y:S02]  /*0460*/  LDC R8, c[0x0][0x144] ;  /* 0x00005100ff087b82 */ /* 0x000e640000000800 */
[----:B------:R-:W-:Y:S01]  /*0470*/  IMAD.IADD R4, R4, 0x1, -R2 ;  /* 0x0000000104047824 */ /* 0x000fe200078e0a02 */
[----:B------:R-:W-:Y:S01]  /*0480*/  LOP3.LUT R6, R6, 0x3ffffffc, RZ, 0xc0, !PT ;  /* 0x3ffffffc06067812 */ /* 0x000fe200078ec0ff */
[----:B------:R-:W2:Y:S03]  /*0490*/  S2R R2, SR_CTAID.Y ;  /* 0x0000000000027919 */ /* 0x000ea60000002600 */
[----:B------:R-:W-:Y:S01]  /*04a0*/  SHF.R.S32.HI R5, RZ, 0x1f, R4 ;  /* 0x0000001fff057819 */ /* 0x000fe20000011404 */
[----:B------:R-:W-:Y:S01]  /*04b0*/  IMAD.IADD R6, R3, 0x1, -R6 ;  /* 0x0000000103067824 */ /* 0x000fe200078e0a06 */
[----:B------:R-:W3:Y:S02]  /*04c0*/  LDC R11, c[0x0][0x148] ;  /* 0x00005200ff0b7b82 */ /* 0x000ee40000000800 */
[----:B------:R-:W-:-:S02]  /*04d0*/  LEA.HI R5, R5, R4, RZ, 0x3 ;  /* 0x0000000405057211 */ /* 0x000fc400078f18ff */
[----:B-----5:R-:W-:Y:S02]  /*04e0*/  ISETP.NE.OR P0, PT, R0, RZ, !P0 ;  /* 0x000000ff0000720c */ /* 0x020fe40004705670 */
[--C-:B------:R-:W-:Y:S02]  /*04f0*/  SHF.R.S32.HI R0, RZ, 0x3, R5.reuse ;  /* 0x00000003ff007819 */ /* 0x100fe40000011405 */
[----:B------:R-:W-:Y:S02]  /*0500*/  SHF.R.S32.HI R5, RZ, 0x1f, R5 ;  /* 0x0000001fff057819 */ /* 0x000fe40000011405 */
[----:B0-----:R-:W-:Y:S02]  /*0510*/  I2FP.F32.U32 R7, UR9 ;  /* 0x0000000900077c45 */ /* 0x001fe40008201000 */
[----:B------:R-:W-:-:S03]  /*0520*/  LEA.HI R5, R5, R0, RZ, 0x2 ;  /* 0x0000000005057211 */ /* 0x000fc600078f10ff */
[----:B------:R-:W-:Y:S01]  /*0530*/  FMUL R7, R7, UR4 ;  /* 0x0000000407077c20 */ /* 0x000fe20008400000 */
[----:B------:R-:W-:Y:S01]  /*0540*/  LOP3.LUT R5, R5, 0xfffffffc, RZ, 0xc0, !PT ;  /* 0xfffffffc05057812 */ /* 0x000fe200078ec0ff */
[----:B------:R-:W-:Y:S01]  /*0550*/  VOTEU.ALL UP0, P0 ;  /* 0x00000000003f7886 */ /* 0x000fe20000000000 */
[----:B------:R-:W-:Y:S01]  /*0560*/  ULDC UR4, c[0x0][0x154] ;  /* 0x0000550000047ab9 */ /* 0x000fe20000000800 */
[----:B------:R-:W-:Y:S02]  /*0570*/  VOTEU.ALL UP1, P0 ;  /* 0x00000000003f7886 */ /* 0x000fe40000020000 */
[----:B------:R-:W0:Y:S01]  /*0580*/  F2I.U32.TRUNC.NTZ R7, R7 ;  /* 0x0000000700077305 */ /* 0x000e22000020f000 */
[----:B------:R-:W-:Y:S01]  /*0590*/  IMAD.IADD R5, R0, 0x1, -R5 ;  /* 0x0000000100057824 */ /* 0x000fe200078e0a05 */
[----:B------:R-:W5:Y:S01]  /*05a0*/  @!UP0 S2UR UR7, SR_CgaCtaId ;  /* 0x00000000000789c3 */ /* 0x000f620000008800 */
[----:B------:R-:W-:Y:S02]  /*05b0*/  @!UP0 UMOV UR6, 0x400 ;  /* 0x0000040000068882 */ /* 0x000fe40000000000 */
[----:B------:R-:W-:Y:S01]  /*05c0*/  IMAD R5, R6, 0x4, R5 ;  /* 0x0000000406057824 */ /* 0x000fe200078e0205 */
[----:B--2---:R-:W-:-:S04]  /*05d0*/  I2FP.F32.U32 R9, R2 ;  /* 0x0000000200097245 */ /* 0x004fc80000201000 */
[----:B------:R-:W-:Y:S01]  /*05e0*/  LEA.HI R0, R5, R5, RZ, 0x1 ;  /* 0x0000000505007211 */ /* 0x000fe200078f08ff */
[----:B------:R-:W-:Y:S01]  /*05f0*/  FMUL R9, R9, UR4 ;  /* 0x0000000409097c20 */ /* 0x000fe20008400000 */
[----:B------:R-:W-:Y:S02]  /*0600*/  UMOV UR4, 0x20 ;  /* 0x0000002000047882 */ /* 0x000fe40000000000 */
[----:B------:R-:W-:Y:S01]  /*0610*/  LOP3.LUT R6, R0, 0xfffffffe, RZ, 0xc0, !PT ;  /* 0xfffffffe00067812 */ /* 0x000fe200078ec0ff */
[----:B0-----:R-:W-:Y:S01]  /*0620*/  IMAD.MOV R13, RZ, RZ, -R7 ;  /* 0x000000ffff0d7224 */ /* 0x001fe200078e0a07 */
[----:B------:R-:W-:-:S04]  /*0630*/  @!UP0 UIADD3 UR4, -UR4, 0x100000, URZ ;  /* 0x0010000004048890 */ /* 0x000fc8000fffe13f */
[----:B------:R-:W-:Y:S02]  /*0640*/  @!UP0 USHF.L.U32 UR5, UR4, 0xb, URZ ;  /* 0x0000000b04058899 */ /* 0x000fe4000800063f */
[----:B------:R-:W-:Y:S01]  /*0650*/  @!UP0 USHF.L.U32 UR4, UR4, 0x1, URZ ;  /* 0x0000000104048899 */ /* 0x000fe2000800063f */
[----:B------:R-:W0:Y:S01]  /*0660*/  F2I.U32.TRUNC.NTZ R9, R9 ;  /* 0x0000000900097305 */ /* 0x000e22000020f000 */
[----:B-1----:R-:W-:Y:S02]  /*0670*/  IMAD R0, R8, R13, UR9 ;  /* 0x0000000908007e24 */ /* 0x002fe4000f8e020d */
[C---:B------:R-:W-:Y:S02]  /*0680*/  IMAD.IADD R7, R5.reuse, 0x1, -R6 ;  /* 0x0000000105077824 */ /* 0x040fe400078e0a06 */
[----:B------:R-:W-:-:S03]  /*0690*/  IMAD.SHL.U32 R6, R5, 0x4, RZ ;  /* 0x0000000405067824 */ /* 0x000fc600078e00ff */
[----:B------:R-:W-:Y:S01]  /*06a0*/  ISETP.NE.AND P2, PT, R7, R0, PT ;  /* 0x000000000700720c */ /* 0x000fe20003f45270 */
[----:B-----5:R-:W-:Y:S01]  /*06b0*/  @!UP0 ULEA UR6, UR7, UR6, 0x18 ;  /* 0x0000000607068291 */ /* 0x020fe2000f8ec03f */
[----:B------:R-:W-:Y:S01]  /*06c0*/  LOP3.LUT R10, R5, 0xc, R6, 0x78, !PT ;  /* 0x0000000c050a7812 */ /* 0x000fe200078e7806 */
[----:B------:R-:W1:Y:S01]  /*06d0*/  LDC R7, c[0x0][0x140] ;  /* 0x00005000ff077b82 */ /* 0x000e620000000800 */
[----:B------:R-:W-:Y:S01]  /*06e0*/  VOTEU.ALL UP0, P0 ;  /* 0x00000000003f7886 */ /* 0x000fe20000000000 */
[----:B------:R-:W-:Y:S01]  /*06f0*/  LOP3.LUT P0, RZ, R4, 0x7, RZ, 0xc0, !PT ;  /* 0x0000000704ff7812 */ /* 0x000fe2000780c0ff */
[----:B0-----:R-:W-:Y:S01]  /*0700*/  IMAD.MOV R12, RZ, RZ, -R9 ;  /* 0x000000ffff0c7224 */ /* 0x001fe200078e0a09 */
[----:B------:R0:W-:Y:S01]  /*0710*/  STL [R1+0x7c], R10 ;  /* 0x00007c0a01007387 */ /* 0x0001e20000100800 */
[----:B------:R-:W-:Y:S01]  /*0720*/  IMAD.MOV.U32 R4, RZ, RZ, 0x1 ;  /* 0x00000001ff047424 */ /* 0x000fe200078e00ff */
[----:B------:R-:W-:Y:S01]  /*0730*/  ISETP.LT.U32.AND P0, PT, R10, 0x4, !P0 ;  /* 0x000000040a00780c */ /* 0x000fe20004701070 */
[----:B---3--:R-:W-:-:S03]  /*0740*/  IMAD R6, R11, R12, R2 ;  /* 0x0000000c0b067224 */ /* 0x008fc600078e0202 */
[----:B------:R-:W-:Y:S01]  /*0750*/  @P2 LEA.HI R5, R10, R10, RZ, 0x1 ;  /* 0x0000000a0a052211 */ /* 0x000fe200078f08ff */
[----:B------:R-:W2:Y:S02]  /*0760*/  FENCE.VIEW.ASYNC.S ;  /* 0x00000000000073c6 */ /* 0x000ea40000000000 */
[----:B--2---:R0:W2:Y:S01]  /*0770*/  @!UP0 SYNCS.EXCH.64 URZ, [UR6+0x50], UR4 ;  /* 0x00005004063f85b2 */ /* 0x0040a20008000100 */
[----:B------:R-:W-:-:S04]  /*0780*/  @P2 SHF.R.S32.HI R5, RZ, 0x1, R5 ;  /* 0x00000001ff052819 */ /* 0x000fc80000011405 */
[----:B------:R-:W-:Y:S02]  /*0790*/  @P2 ISETP.NE.AND P3, PT, R5, R6, PT ;  /* 0x000000060500220c */ /* 0x000fe40003f65270 */
[----:B------:R-:W-:Y:S02]  /*07a0*/  SEL R5, RZ, 0x1, !P0 ;  /* 0x00000001ff057807 */ /* 0x000fe40004000000 */
[----:B------:R-:W-:Y:S02]  /*07b0*/  @P2 SEL R4, RZ, 0x1, P3 ;  /* 0x00000001ff042807 */ /* 0x000fe40001800000 */
[----:B-1----:R-:W-:Y:S02]  /*07c0*/  ISETP.EQ.U32.AND P4, PT, R7, 0x1, PT ;  /* 0x000000010700780c */ /* 0x002fe40003f82070 */
[----:B------:R-:W-:Y:S01]  /*07d0*/  LOP3.LUT R4, R4, R5, RZ, 0xc0, !PT ;  /* 0x0000000504047212 */ /* 0x000fe200078ec0ff */
[----:B------:R0:W1:Y:S01]  /*07e0*/  @!UP1 SYNCS.EXCH.64 URZ, [UR6+0x58], UR4 ;  /* 0x00005804063f95b2 */ /* 0x0000620008000100 */
[----:B------:R-:W-:-:S03]  /*07f0*/  NOP ;  /* 0x0000000000007918 */ /* 0x000fc60000000000 */
[----:B------:R0:W-:Y:S06]  /*0800*/  STL [R1+0x78], R4 ;  /* 0x0000780401007387 */ /* 0x0001ec0000100800 */
[----:B--2---:R-:W-:Y:S05]  /*0810*/  @!P4 BRA `(.L_x_3) ;  /* 0x000000000008c947 */ /* 0x004fea0003800000 */
[----:B-1--4-:R-:W-:Y:S01]  /*0820*/  UCGABAR_ARV ;  /* 0x00000000000079c7 */ /* 0x012fe20008000000 */
[----:B------:R-:W-:Y:S05]  /*0830*/  BRA `(.L_x_4) ;  /* 0x0000000000047947 */ /* 0x000fea0003800000 */
.L_x_3:
[----:B-1--4-:R-:W-:Y:S01]  /*0840*/  NOP ;  /* 0x0000000000007918 */ /* 0x012fe20000000000 */
.L_x_4:
[----:B------:R-:W1:Y:S01]  /*0850*/  LDC R3, c[0x0][0x65c] ;  /* 0x00019700ff037b82 */ /* 0x000e620000000800 */
[----:B0-----:R-:W-:Y:S02]  /*0860*/  IMAD.U32 R4, RZ, RZ, UR9 ;  /* 0x00000009ff047e24 */ /* 0x001fe4000f8e00ff */
[----:B------:R-:W-:Y:S01]  /*0870*/  IMAD.MOV.U32 R5, RZ, RZ, RZ ;  /* 0x000000ffff057224 */ /* 0x000fe200078e00ff */
[----:B-1----:R-:W-:-:S13]  /*0880*/  ISETP.NE.AND P2, PT, R3, 0x1, PT ;  /* 0x000000010300780c */ /* 0x002fda0003f45270 */
[----:B------:R-:W0:Y:S01]  /*0890*/  @P2 LDC R7, c[0x0][0x10] ;  /* 0x00000400ff072b82 */ /* 0x000e220000000800 */
[----:B------:R-:W-:Y:S02]  /*08a0*/  @P2 IMAD.MOV.U32 R3, RZ, RZ, RZ ;  /* 0x000000ffff032224 */ /* 0x000fe400078e00ff */
[----:B------:R-:W-:-:S05]  /*08b0*/  @P2 IMAD.MOV.U32 R13, RZ, RZ, RZ ;  /* 0x000000ffff0d2224 */ /* 0x000fca00078e00ff */
[----:B------:R-:W1:Y:S01]  /*08c0*/  @!P2 LDC R9, c[0x0][0xc] ;  /* 0x00000300ff09ab82 */ /* 0x000e620000000800 */
[----:B0-----:R-:W-:-:S04]  /*08d0*/  @P2 IMAD.WIDE.U32 R6, R7, UR9, R2 ;  /* 0x0000000907062c25 */ /* 0x001fc8000f8e0002 */
[----:B------:R-:W-:Y:S02]  /*08e0*/  @P2 IMAD.MOV.U32 R19, RZ, RZ, R6 ;  /* 0x000000ffff132224 */ /* 0x000fe400078e0006 */
[----:B------:R-:W-:Y:S02]  /*08f0*/  @P2 IMAD.IADD R23, R7, 0x1, R13 ;  /* 0x0000000107172824 */ /* 0x000fe400078e020d */
[----:B-1----:R-:W-:-:S04]  /*0900*/  @!P2 IMAD.WIDE.U32 R4, R2, R9, R4 ;  /* 0x000000090204a225 */ /* 0x002fc800078e0004 */
[----:B------:R-:W-:Y:S02]  /*0910*/  @!P2 IMAD.MOV.U32 R19, RZ, RZ, R4 ;  /* 0x000000ffff13a224 */ /* 0x000fe400078e0004 */
[----:B------:R-:W-:-:S03]  /*0920*/  @!P2 IMAD.MOV.U32 R23, RZ, RZ, R5 ;  /* 0x000000ffff17a224 */ /* 0x000fc600078e0005 */
[----:B------:R0:W-:Y:S04]  /*0930*/  STL [R1+0x84], R19 ;  /* 0x0000841301007387 */ /* 0x0001e80000100800 */
[----:B------:R0:W-:Y:S01]  /*0940*/  STL [R1+0x80], R23 ;  /* 0x0000801701007387 */ /* 0x0001e20000100800 */
[----:B------:R-:W-:Y:S05]  /*0950*/  @!P4 BRA `(.L_x_5) ;  /* 0x00000000000cc947 */ /* 0x000fea0003800000 */
[----:B------:R-:W-:Y:S01]  /*0960*/  UCGABAR_WAIT ;  /* 0x0000000000007dc7 */ /* 0x000fe20008000000 */
[----:B------:R-:W-:Y:S01]  /*0970*/  CCTL.IVALL ;  /* 0x00000000ff00798f */ /* 0x000fe20002000000 */
[----:B------:R-:W-:Y:S05]  /*0980*/  BRA `(.L_x_6) ;  /* 0x0000000000047947 */ /* 0x000fea0003800000 */
.L_x_5:
[----:B------:R-:W-:Y:S06]  /*0990*/  BAR.SYNC.DEFER_BLOCKING 0x0 ;  /* 0x0000000000007b1d */ /* 0x000fec0000010000 */
.L_x_6:
[----:B------:R-:W-:Y:S05]  /*09a0*/  @!P1 BRA `(.L_x_7) ;  /* 0x000000e000809947 */ /* 0x000fea0003800000 */
[----:B------:R-:W-:-:S06]  /*09b0*/  UISETP.GT.U32.AND UP0, UPT, UR10, 0x1, UPT ;  /* 0x000000010a00788c */ /* 0x000fcc000bf04070 */
[----:B------:R-:W-:-:S13]  /*09c0*/  PLOP3.LUT P0, PT, PT, PT, UP0, 0x80, 0x0 ;  /* 0x000000000000781c */ /* 0x000fda0003f0f008 */
[----:B------:R-:W-:Y:S05]  /*09d0*/  @P0 EXIT ;  /* 0x000000000000094d */ /* 0x000fea0003800000 */
[----:B------:R-:W-:Y:S01]  /*09e0*/  IMAD.MOV.U32 R6, RZ, RZ, -0x1 ;  /* 0xffffffffff067424 */ /* 0x000fe200078e00ff */
[----:B------:R-:W-:Y:S01]  /*09f0*/  ULDC.64 UR4, c[0x0][0x650] ;  /* 0x0001940000047ab9 */ /* 0x000fe20000000a00 */
[----:B------:R-:W-:Y:S01]  /*0a00*/  IMAD.MOV.U32 R5, RZ, RZ, -0x1 ;  /* 0xffffffffff057424 */ /* 0x000fe200078e00ff */
[----:B------:R-:W-:Y:S01]  /*0a10*/  ISETP.GE.U32.AND P0, PT, R19, UR4, PT ;  /* 0x0000000413007c0c */ /* 0x000fe2000bf06070 */
[----:B------:R-:W-:Y:S01]  /*0a20*/  UMOV UR23, 0xffffffff ;  /* 0xffffffff00177882 */ /* 0x000fe20000000000 */
[----:B------:R1:W-:Y:S01]  /*0a30*/  STL [R1+0x8c], R6 ;  /* 0x00008c0601007387 */ /* 0x0003e20000100800 */
[----:B------:R-:W-:Y:S02]  /*0a40*/  PRMT R4, RZ, 0x7610, R4 ;  /* 0x00007610ff047816 */ /* 0x000fe40000000004 */
[----:B------:R-:W-:Y:S01]  /*0a50*/  ISETP.GE.U32.AND.EX P0, PT, R23, UR5, PT, P0 ;  /* 0x0000000517007c0c */ /* 0x000fe2000bf06100 */
[----:B------:R1:W-:-:S12]  /*0a60*/  STL [R1+0x88], R5 ;  /* 0x0000880501007387 */ /* 0x0003d80000100800 */
[----:B-1----:R-:W-:Y:S05]  /*0a70*/  @P0 BRA `(.L_x_8) ;  /* 0x0000000400380947 */ /* 0x002fea0003800000 */
[----:B------:R-:W1:Y:S01]  /*0a80*/  LDC.64 R14, c[0x0][0x628] ;  /* 0x00018a00ff0e7b82 */ /* 0x000e620000000a00 */
[----:B------:R-:W-:Y:S02]  /*0a90*/  IMAD.MOV.U32 R4, RZ, RZ, R19 ;  /* 0x000000ffff047224 */ /* 0x000fe400078e0013 */
[----:B------:R-:W-:-:S05]  /*0aa0*/  IMAD.MOV.U32 R5, RZ, RZ, R23 ;  /* 0x000000ffff057224 */ /* 0x000fca00078e0017 */
[----:B------:R-:W2:Y:S08]  /*0ab0*/  LDC R10, c[0x0][0x630] ;  /* 0x00018c00ff0a7b82 */ /* 0x000eb00000000800 */
[----:B------:R-:W3:Y:S01]  /*0ac0*/  LDC.64 R16, c[0x0][0x620] ;  /* 0x00018800ff107b82 */ /* 0x000ee20000000a00 */
[----:B-1----:R-:W-:-:S04]  /*0ad0*/  ISETP.NE.U32.AND P0, PT, R14, RZ, PT ;  /* 0x000000ff0e00720c */ /* 0x002fc80003f05070 */
[----:B------:R-:W-:-:S13]  /*0ae0*/  ISETP.NE.AND.EX P0, PT, R15, RZ, PT, P0 ;  /* 0x000000ff0f00720c */ /* 0x000fda0003f05300 */
[----:B--23--:R-:W-:Y:S05]  /*0af0*/  @!P0 BRA `(.L_x_9) ;  /* 0x0000000000288947 */ /* 0x00cfea0003800000 */
[----:B------:R-:W1:Y:S02]  /*0b00*/  LDC R9, c[0x0][0x634] ;  /* 0x00018d00ff097b82 */ /* 0x000e640000000800 */
[----:B-1----:R-:W-:-:S05]  /*0b10*/  IADD3 R9, P0, R19, R9, RZ ;  /* 0x0000000913097210 */ /* 0x002fca0007f1e0ff */
[----:B------:R-:W-:-:S04]  /*0b20*/  IMAD.X R13, RZ, RZ, R23, P0 ;  /* 0x000000ffff0d7224 */ /* 0x000fc800000e0617 */
[----:B------:R-:W-:-:S04]  /*0b30*/  IMAD.WIDE.U32 R4, R13, R14, RZ ;  /* 0x0000000e0d047225 */ /* 0x000fc800078e00ff */
[----:B------:R-:W-:-:S04]  /*0b40*/  IMAD.WIDE.U32 R6, P0, R9, R15, R4 ;  /* 0x0000000f09067225 */ /* 0x000fc80007800004 */
[----:B------:R-:W-:-:S04]  /*0b50*/  IMAD.WIDE.U32 R4, R9, R14, RZ ;  /* 0x0000000e09047225 */ /* 0x000fc800078e00ff */
[----:B------:R-:W-:Y:S01]  /*0b60*/  IMAD.X R9, RZ, RZ, RZ, P0 ;  /* 0x000000ffff097224 */ /* 0x000fe200000e06ff */
[----:B------:R-:W-:Y:S01]  /*0b70*/  IADD3 RZ, P0, R5, R6, RZ ;  /* 0x0000000605ff7210 */ /* 0x000fe20007f1e0ff */
[----:B------:R-:W-:-:S04]  /*0b80*/  IMAD.MOV.U32 R8, RZ, RZ, R7 ;  /* 0x000000ffff087224 */ /* 0x000fc800078e0007 */
[----:B------:R-:W-:-:S08]  /*0b90*/  IMAD.WIDE.U32.X R4, R13, R15, R8, P0 ;  /* 0x0000000f0d047225 */ /* 0x000fd000000e0408 */
.L_x_9:
[----:B------:R-:W1:Y:S01]  /*0ba0*/  LDC.64 R20, c[0x0][0x640] ;  /* 0x00019000ff147b82 */ /* 0x000e620000000a00 */
[-C--:B------:R-:W-:Y:S01]  /*0bb0*/  SHF.R.U64 R22, R4, R10.reuse, R5 ;  /* 0x0000000a04167219 */ /* 0x080fe20000001205 */
[----:B------:R-:W-:Y:S01]  /*0bc0*/  IMAD.MOV.U32 R4, RZ, RZ, R19 ;  /* 0x000000ffff047224 */ /* 0x000fe200078e0013 */
[----:B------:R-:W-:Y:S01]  /*0bd0*/  SHF.R.U32.HI R3, RZ, R10, R5 ;  /* 0x0000000aff037219 */ /* 0x000fe20000011605 */
[----:B------:R-:W-:Y:S01]  /*0be0*/  IMAD.MOV.U32 R5, RZ, RZ, R23 ;  /* 0x000000ffff057224 */ /* 0x000fe200078e0017 */
[----:B------:R-:W-:Y:S01]  /*0bf0*/  IADD3 R7, P0, RZ, -R22, RZ ;  /* 0x80000016ff077210 */ /* 0x000fe20007f1e0ff */
[----:B0-----:R-:W-:Y:S02]  /*0c00*/  IMAD R23, R11, R12, R2 ;  /* 0x0000000c0b177224 */ /* 0x001fe400078e0202 */
[----:B------:R-:W0:Y:S01]  /*0c10*/  LDC R8, c[0x0][0x618] ;  /* 0x00018600ff087b82 */ /* 0x000e220000000800 */
[----:B------:R-:W-:Y:S02]  /*0c20*/  IMAD.MOV.U32 R11, RZ, RZ, 0x1 ;  /* 0x00000001ff0b7424 */ /* 0x000fe400078e00ff */
[----:B------:R-:W-:-:S02]  /*0c30*/  IMAD.X R3, RZ, RZ, ~R3, P0 ;  /* 0x000000ffff037224 */ /* 0x000fc400000e0e03 */
[----:B------:R-:W-:-:S03]  /*0c40*/  IMAD.WIDE.U32 R4, R7, R16, R4 ;  /* 0x0000001007047225 */ /* 0x000fc600078e0004 */
[----:B------:R-:W2:Y:S01]  /*0c50*/  LDC R14, c[0x0][0x608] ;  /* 0x00018200ff0e7b82 */ /* 0x000ea20000000800 */
[----:B------:R-:W-:-:S04]  /*0c60*/  IMAD R6, R3, R16, RZ ;  /* 0x0000001003067224 */ /* 0x000fc800078e02ff */
[----:B------:R-:W-:-:S03]  /*0c70*/  IMAD R3, R7, R17, R6 ;  /* 0x0000001107037224 */ /* 0x000fc600078e0206 */
[----:B------:R-:W3:Y:S01]  /*0c80*/  LDC R18, c[0x0][0x658] ;  /* 0x00019600ff127b82 */ /* 0x000ee20000000800 */
[----:B------:R-:W-:Y:S01]  /*0c90*/  IMAD.IADD R3, R5, 0x1, R3 ;  /* 0x0000000105037824 */ /* 0x000fe200078e0203 */
[----:B-1----:R-:W-:Y:S01]  /*0ca0*/  ISETP.NE.U32.AND P0, PT, R20, RZ, PT ;  /* 0x000000ff1400720c */ /* 0x002fe20003f05070 */
[----:B------:R-:W-:-:S03]  /*0cb0*/  IMAD.MOV.U32 R5, RZ, RZ, -0x1 ;  /* 0xffffffffff057424 */ /* 0x000fc600078e00ff */
[----:B------:R-:W-:Y:S02]  /*0cc0*/  ISETP.NE.AND.EX P0, PT, R21, RZ, PT, P0 ;  /* 0x000000ff1500720c */ /* 0x000fe40003f05300 */
[----:B------:R-:W1:Y:S01]  /*0cd0*/  LDC R13, c[0x0][0x600] ;  /* 0x00018000ff0d7b82 */ /* 0x000e620000000800 */
[-CC-:B0-----:R-:W-:Y:S02]  /*0ce0*/  SHF.R.U64 R10, R4, R8.reuse, R3.reuse ;  /* 0x00000008040a7219 */ /* 0x181fe40000001203 */
[----:B------:R-:W-:-:S05]  /*0cf0*/  SHF.R.U32.HI R3, RZ, R8, R3 ;  /* 0x00000008ff037219 */ /* 0x000fca0000011603 */
[----:B------:R-:W0:Y:S01]  /*0d00*/  LDC R15, c[0x0][0x648] ;  /* 0x00019200ff0f7b82 */ /* 0x000e220000000800 */
[-CC-:B--2---:R-:W-:Y:S02]  /*0d10*/  SHF.R.U64 R19, R10, R14.reuse, R3.reuse ;  /* 0x0000000e0a137219 */ /* 0x184fe40000001203 */
[----:B------:R-:W-:-:S05]  /*0d20*/  SHF.R.U32.HI R3, RZ, R14, R3 ;  /* 0x0000000eff037219 */ /* 0x000fca0000011603 */
[----:B------:R-:W2:Y:S01]  /*0d30*/  LDC R17, c[0x0][0x638] ;  /* 0x00018e00ff117b82 */ /* 0x000ea20000000800 */
[-C--:B---3--:R-:W-:Y:S02]  /*0d40*/  SHF.L.U32 R2, R5, R18.reuse, RZ ;  /* 0x0000001205027219 */ /* 0x088fe400000006ff */
[--C-:B------:R-:W-:Y:S02]  /*0d50*/  SHF.R.U64 R12, R19, R18, R3.reuse ;  /* 0x00000012130c7219 */ /* 0x100fe40000001203 */
[----:B------:R-:W-:Y:S02]  /*0d60*/  LOP3.LUT R8, RZ, R2, RZ, 0x33, !PT ;  /* 0x00000002ff087212 */ /* 0x000fe400078e33ff */
[----:B------:R-:W-:Y:S01]  /*0d70*/  SHF.R.U32.HI R3, RZ, R18, R3 ;  /* 0x00000012ff037219 */ /* 0x000fe20000011603 */
[----:B------:R-:W3:Y:S01]  /*0d80*/  LDC R16, c[0x0][0x610] ;  /* 0x00018400ff107b82 */ /* 0x000ee20000000800 */
[----:B------:R-:W-:Y:S01]  /*0d90*/  IMAD.MOV.U32 R2, RZ, RZ, R12 ;  /* 0x000000ffff027224 */ /* 0x000fe200078e000c */
[----:B------:R-:W-:Y:S06]  /*0da0*/  @!P0 BRA `(.L_x_10) ;  /* 0x0000000000288947 */ /* 0x000fec0003800000 */
[----:B------:R-:W4:Y:S02]  /*0db0*/  LDC R7, c[0x0][0x64c] ;  /* 0x00019300ff077b82 */ /* 0x000f240000000800 */
[----:B----4-:R-:W-:-:S05]  /*0dc0*/  IADD3 R7, P0, R12, R7, RZ ;  /* 0x000000070c077210 */ /* 0x010fca0007f1e0ff */
        /* <DEDUP_REMOVED lines=8> */
.L_x_10:
[----:B0-----:R-:W-:Y:S01]  /*0e50*/  SHF.R.U64 R4, R2, R15, R3 ;  /* 0x0000000f02047219 */ /* 0x001fe20000001203 */
[----:B-1----:R-:W-:Y:S01]  /*0e60*/  VIADD R5, R13, 0xffffffff ;  /* 0xffffffff0d057836 */ /* 0x002fe20000000000 */
[----:B------:R-:W-:Y:S02]  /*0e70*/  SHF.L.U32 R2, R11, R18, RZ ;  /* 0x000000120b027219 */ /* 0x000fe400000006ff */
[----:B------:R-:W-:Y:S01]  /*0e80*/  LOP3.LUT R3, R19, R8, RZ, 0xc0, !PT ;  /* 0x0000000813037212 */ /* 0x000fe200078ec0ff */
[----:B------:R-:W-:Y:S01]  /*0e90*/  IMAD.MOV R6, RZ, RZ, -R4 ;  /* 0x000000ffff067224 */ /* 0x000fe200078e0a04 */
[----:B------:R-:W-:Y:S02]  /*0ea0*/  SEL R0, R0, R23, !P2 ;  /* 0x0000001700007207 */ /* 0x000fe40005000000 */
[----:B------:R-:W-:Y:S01]  /*0eb0*/  LOP3.LUT R5, R10, R5, RZ, 0xc0, !PT ;  /* 0x000000050a057212 */ /* 0x000fe200078ec0ff */
[----:B------:R-:W-:Y:S01]  /*0ec0*/  IMAD R3, R2, R4, R3 ;  /* 0x0000000402037224 */ /* 0x000fe200078e0203 */
[----:B------:R-:W-:Y:S01]  /*0ed0*/  R2UR UR23, R22 ;  /* 0x00000000161772ca */ /* 0x000fe200000e0000 */
[----:B--2---:R-:W-:-:S02]  /*0ee0*/  IMAD R2, R6, R17, R12 ;  /* 0x0000001106027224 */ /* 0x004fc400078e020c */
[----:B---3--:R-:W-:Y:S02]  /*0ef0*/  IMAD R0, R3, R16, R0 ;  /* 0x0000001003007224 */ /* 0x008fe400078e0200 */
[----:B------:R-:W-:Y:S02]  /*0f00*/  IMAD R3, R2, R13, R5 ;  /* 0x0000000d02037224 */ /* 0x000fe400078e0205 */
[----:B------:R-:W-:-:S03]  /*0f10*/  IMAD.MOV.U32 R4, RZ, RZ, 0x1 ;  /* 0x00000001ff047424 */ /* 0x000fc600078e00ff */
[----:B------:R-:W-:Y:S02]  /*0f20*/  SEL R2, R3, R0, !P2 ;  /* 0x0000000003027207 */ /* 0x000fe40005000000 */
[----:B------:R-:W-:-:S03]  /*0f30*/  SEL R0, R0, R3, !P2 ;  /* 0x0000000300007207 */ /* 0x000fc60005000000 */
[----:B------:R1:W-:Y:S04]  /*0f40*/  STL [R1+0x88], R2 ;  /* 0x0000880201007387 */ /* 0x0003e80000100800 */
[----:B------:R1:W-:Y:S02]  /*0f50*/  STL [R1+0x8c], R0 ;  /* 0x00008c0001007387 */ /* 0x0003e40000100800 */
.L_x_8:
[----:B------:R-:W-:-:S08]  /*0f60*/  NOP ;  /* 0x0000000000007918 */ /* 0x000fd00000000000 */
[----:B------:R-:W2:Y:S02]  /*0f70*/  USETMAXREG.TRY_ALLOC.CTAPOOL UP0, 0xe8 ;  /* 0x000000e8000079c8 */ /* 0x000ea40008000600 */
[----:B--2---:R-:W-:-:S13]  /*0f80*/  PLOP3.LUT P0, PT, PT, PT, UP0, 0x80, 0x0 ;  /* 0x000000000000781c */ /* 0x004fda0003f0f008 */
[----:B------:R-:W-:Y:S05]  /*0f90*/  @!P0 BRA `(.L_x_8) ;  /* 0xfffffffc00f08947 */ /* 0x000fea000383ffff */
[----:B------:R-:W-:Y:S01]  /*0fa0*/  ULDC.64 UR4, c[0x0][0x598] ;  /* 0x0001660000047ab9 */ /* 0x000fe20000000a00 */
[----:B------:R-:W-:Y:S01]  /*0fb0*/  ULDC.64 UR18, c[0x0][0x208] ;  /* 0x0000820000127ab9 */ /* 0x000fe20000000a00 */
[----:B------:R-:W-:-:S04]  /*0fc0*/  ISETP.NE.U32.AND P0, PT, RZ, UR4, PT ;  /* 0x00000004ff007c0c */ /* 0x000fc8000bf05070 */
[----:B------:R-:W-:-:S13]  /*0fd0*/  ISETP.NE.AND.EX P0, PT, RZ, UR5, PT, P0 ;  /* 0x00000005ff007c0c */ /* 0x000fda000bf05300 */
[----:B------:R-:W-:Y:S05]  /*0fe0*/  @!P0 BRA `(.L_x_11) ;  /* 0x0000000000208947 */ /* 0x000fea0003800000 */
[----:B-1----:R-:W1:Y:S02]  /*0ff0*/  LDC.64 R2, c[0x0][0x598] ;  /* 0x00016600ff027b82 */ /* 0x002e640000000a00 */
[----:B-1----:R-:W2:Y:S02]  /*1000*/  LDG.E.64 R2, desc[UR18][R2.64] ;  /* 0x0000001202027981 */ /* 0x002ea4000c1e1b00 */
[----:B--2---:R-:W-:-:S04]  /*1010*/  ISETP.NE.U32.AND P0, PT, R2, RZ, PT ;  /* 0x000000ff0200720c */ /* 0x004fc80003f05070 */
[----:B------:R-:W-:-:S13]  /*1020*/  ISETP.NE.AND.EX P0, PT, R3, RZ, PT, P0 ;  /* 0x000000ff0300720c */ /* 0x000fda0003f05300 */
[----:B------:R-:W-:Y:S05]  /*1030*/  @!P0 BRA `(.L_x_11) ;  /* 0x00000000000c8947 */ /* 0x000fea0003800000 */
[----:B------:R-:W2:Y:S02]  /*1040*/  LD.E R2, desc[UR18][R2.64] ;  /* 0x0000001202027980 */ /* 0x000ea4000c101900 */
[----:B--2---:R-:W-:Y:S01]  /*1050*/  R2UR UR20, R2 ;  /* 0x00000000021472ca */ /* 0x004fe200000e0000 */
[----:B------:R-:W-:-:S14]  /*1060*/  BRA `(.L_x_12) ;  /* 0x0000000000247947 */ /* 0x000fdc0003800000 */
.L_x_11:
[----:B------:R-:W-:Y:S02]  /*1070*/  ULDC.64 UR4, c[0x0][0x588] ;  /* 0x0001620000047ab9 */ /* 0x000fe40000000a00 */
[----:B------:R-:W-:-:S04]  /*1080*/  ISETP.NE.U32.AND P0, PT, RZ, UR4, PT ;  /* 0x00000004ff007c0c */ /* 0x000fc8000bf05070 */
[----:B------:R-:W-:-:S13]  /*1090*/  ISETP.NE.AND.EX P0, PT, RZ, UR5, PT, P0 ;  /* 0x00000005ff007c0c */ /* 0x000fda000bf05300 */
[----:B------:R-:W-:Y:S05]  /*10a0*/  @!P0 BRA `(.L_x_13) ;  /* 0x0000000000108947 */ /* 0x000fea0003800000 */
[----:B-1----:R-:W1:Y:S02]  /*10b0*/  LDC.64 R2, c[0x0][0x588] ;  /* 0x00016200ff027b82 */ /* 0x002e640000000a00 */
[----:B-1----:R-:W2:Y:S02]  /*10c0*/  LDG.E R2, desc[UR18][R2.64] ;  /* 0x0000001202027981 */ /* 0x002ea4000c1e1900 */
[----:B--2---:R-:W-:Y:S01]  /*10d0*/  R2UR UR20, R2 ;  /* 0x00000000021472ca */ /* 0x004fe200000e0000 */
[----:B------:R-:W-:-:S14]  /*10e0*/  BRA `(.L_x_12) ;  /* 0x0000000000047947 */ /* 0x000fdc0003800000 */
.L_x_13:
[----:B------:R-:W-:-:S05]  /*10f0*/  ULDC UR20, c[0x0][0x580] ;  /* 0x0001600000147ab9 */ /* 0x000fca0000000800 */
.L_x_12:
[----:B------:R-:W-:Y:S02]  /*1100*/  ULDC.64 UR4, c[0x0][0x5a0] ;  /* 0x0001680000047ab9 */ /* 0x000fe40000000a00 */
        /* <DEDUP_REMOVED lines=11> */
.L_x_14:
        /* <DEDUP_REMOVED lines=8> */
.L_x_16:
[----:B------:R-:W-:-:S05]  /*1240*/  ULDC UR21, c[0x0][0x584] ;  /* 0x0001610000157ab9 */ /* 0x000fca0000000800 */
.L_x_15:
[----:B------:R-:W-:-:S13]  /*1250*/  LOP3.LUT P0, RZ, R4, 0xff, RZ, 0xc0, !PT ;  /* 0x000000ff04ff7812 */ /* 0x000fda000780c0ff */
[----:B------:R-:W-:Y:S05]  /*1260*/  @!P0 EXIT ;  /* 0x000000000000894d */ /* 0x000fea0003800000 */
[----:B------:R-:W-:Y:S01]  /*1270*/  ULDC UR4, c[0x0][0x28c] ;  /* 0x0000a30000047ab9 */ /* 0x000fe20000000800 */
[----:B------:R-:W-:Y:S02]  /*1280*/  ULOP3.LUT UR22, UR13, 0x1, URZ, 0xfc, !UPT ;  /* 0x000000010d167892 */ /* 0x000fe4000f8efc3f */
[----:B------:R-:W-:-:S04]  /*1290*/  UIADD3 UR4, UR4, 0x1f, URZ ;  /* 0x0000001f04047890 */ /* 0x000fc8000fffe03f */
[----:B------:R-:W-:-:S04]  /*12a0*/  USHF.R.S32.HI UR5, URZ, 0x1f, UR4 ;  /* 0x0000001f3f057899 */ /* 0x000fc80008011404 */
[----:B------:R-:W-:-:S03]  /*12b0*/  ULEA.HI UR5, UR5, UR4, URZ, 0x5 ;  /* 0x0000000405057291 */ /* 0x000fc6000f8f283f */
[----:B------:R-:W-:Y:S01]  /*12c0*/  UMOV UR4, URZ ;  /* 0x0000003f00047c82 */ /* 0x000fe20008000000 */
[----:B------:R-:W-:-:S03]  /*12d0*/  USHF.R.S32.HI UR12, URZ, 0x5, UR5 ;  /* 0x000000053f0c7899 */ /* 0x000fc60008011405 */
[----:B------:R-:W-:-:S09]  /*12e0*/  UMOV UR5, URZ ;  /* 0x0000003f00057c82 */ /* 0x000fd20008000000 */
.L_x_297:
[----:B-1----:R-:W1:Y:S01]  /*12f0*/  S2R R0, SR_TID.X ;  /* 0x0000000000007919 */ /* 0x002e620000002100 */
[----:B--2---:R-:W2:Y:S01]  /*1300*/  S2UR UR11, SR_CgaCtaId ;  /* 0x00000000000b79c3 */ /* 0x004ea20000008800 */
[----:B------:R-:W-:Y:S01]  /*1310*/  UMOV UR14, 0x400 ;  /* 0x00000400000e7882 */ /* 0x000fe20000000000 */
[----:B------:R-:W-:Y:S01]  /*1320*/  UMOV UR6, URZ ;  /* 0x0000003f00067c82 */ /* 0x000fe20008000000 */
[----:B------:R-:W-:Y:S01]  /*1330*/  STL [R1+0x74], RZ ;  /* 0x000074ff01007387 */ /* 0x000fe20000100800 */
[----:B------:R-:W-:Y:S01]  /*1340*/  UMOV UR7, URZ ;  /* 0x0000003f00077c82 */ /* 0x000fe20008000000 */
[----:B------:R-:W-:Y:S01]  /*1350*/  UMOV UR8, URZ ;  /* 0x0000003f00087c82 */ /* 0x000fe20008000000 */
[----:B------:R-:W-:Y:S01]  /*1360*/  UMOV UR16, UR5 ;  /* 0x0000000500107c82 */ /* 0x000fe20008000000 */
[----:B------:R-:W-:Y:S01]  /*1370*/  STL [R1+0x70], RZ ;  /* 0x000070ff01007387 */ /* 0x000fe20000100800 */
[----:B---3--:R-:W3:Y:S01]  /*1380*/  LDC R2, c[0x0][0x28c] ;  /* 0x0000a300ff027b82 */ /* 0x008ee20000000800 */
[----:B------:R-:W-:-:S02]  /*1390*/  CS2R R4, SRZ ;  /* 0x0000000000047805 */ /* 0x000fc4000001ff00 */
[----:B------:R-:W-:Y:S01]  /*13a0*/  CS2R R6, SRZ ;  /* 0x0000000000067805 */ /* 0x000fe2000001ff00 */
[----:B------:R-:W-:Y:S01]  /*13b0*/  STL [R1+0x6c], RZ ;  /* 0x00006cff01007387 */ /* 0x000fe20000100800 */
[----:B------:R-:W-:Y:S02]  /*13c0*/  CS2R R8, SRZ ;  /* 0x0000000000087805 */ /* 0x000fe4000001ff00 */
[----:B------:R-:W-:Y:S02]  /*13d0*/  CS2R R10, SRZ ;  /* 0x00000000000a7805 */ /* 0x000fe4000001ff00 */
[----:B------:R-:W-:Y:S01]  /*13e0*/  CS2R R12, SRZ ;  /* 0x00000000000c7805 */ /* 0x000fe2000001ff00 */
[----:B------:R-:W-:Y:S01]  /*13f0*/  STL [R1+0x68], RZ ;  /* 0x000068ff01007387 */ /* 0x000fe20000100800 */
[----:B------:R-:W-:Y:S02]  /*1400*/  CS2R R14, SRZ ;  /* 0x00000000000e7805 */ /* 0x000fe4000001ff00 */
[----:B------:R-:W-:-:S02]  /*1410*/  CS2R R16, SRZ ;  /* 0x0000000000107805 */ /* 0x000fc4000001ff00 */
[----:B0-----:R-:W-:Y:S01]  /*1420*/  CS2R R18, SRZ ;  /* 0x0000000000127805 */ /* 0x001fe2000001ff00 */
[----:B------:R-:W-:Y:S01]  /*1430*/  STL [R1+0x64], RZ ;  /* 0x000064ff01007387 */ /* 0x000fe20000100800 */
[----:B------:R-:W-:Y:S02]  /*1440*/  CS2R R20, SRZ ;  /* 0x0000000000147805 */ /* 0x000fe4000001ff00 */
[----:B------:R-:W-:Y:S02]  /*1450*/  CS2R R22, SRZ ;  /* 0x0000000000167805 */ /* 0x000fe4000001ff00 */
[----:B------:R-:W-:Y:S01]  /*1460*/  CS2R R152, SRZ ;  /* 0x0000000000987805 */ /* 0x000fe2000001ff00 */
[----:B------:R-:W-:Y:S01]  /*1470*/  STL [R1+0x60], RZ ;  /* 0x000060ff01007387 */ /* 0x000fe20000100800 */
[----:B--2---:R-:W-:Y:S01]  /*1480*/  ULEA UR14, UR11, UR14, 0x18 ;  /* 0x0000000e0b0e7291 */ /* 0x004fe2000f8ec03f */
[----:B------:R-:W-:Y:S02]  /*1490*/  CS2R R154, SRZ ;  /* 0x00000000009a7805 */ /* 0x000fe4000001ff00 */
[----:B------:R-:W-:Y:S01]  /*14a0*/  CS2R R156, SRZ ;  /* 0x00000000009c7805 */ /* 0x000fe2000001ff00 */
[----:B------:R-:W-:Y:S01]  /*14b0*/  STL [R1+0x5c], RZ ;  /* 0x00005cff01007387 */ /* 0x000fe20000100800 */
[----:B------:R-:W-:-:S02]  /*14c0*/  CS2R R158, SRZ ;  /* 0x00000000009e7805 */ /* 0x000fc4000001ff00 */
[----:B------:R-:W-:Y:S02]  /*14d0*/  CS2R R160, SRZ ;  /* 0x0000000000a07805 */ /* 0x000fe4000001ff00 */
[----:B------:R-:W-:Y:S02]  /*14e0*/  CS2R R162, SRZ ;  /* 0x0000000000a27805 */ /* 0x000fe4000001ff00 */
[----:B-1----:R-:W-:Y:S01]  /*14f0*/  LOP3.LUT R0, R0, 0x80, RZ, 0xc0, !PT ;  /* 0x0000008000007812 */ /* 0x002fe200078ec0ff */
[----:B------:R-:W-:Y:S01]  /*1500*/  STL [R1+0x58], RZ ;  /* 0x000058ff01007387 */ /* 0x000fe20000100800 */
[----:B---3--:R-:W-:Y:S02]  /*1510*/  ISETP.GE.AND P0, PT, R2, 0x1, PT ;  /* 0x000000010200780c */ /* 0x008fe40003f06270 */
[----:B------:R-:W-:Y:S02]  /*1520*/  CS2R R2, SRZ ;  /* 0x0000000000027805 */ /* 0x000fe4000001ff00 */
[----:B------:R-:W-:Y:S01]  /*1530*/  SHF.R.U32.HI R0, RZ, 0x7, R0 ;  /* 0x00000007ff007819 */ /* 0x000fe20000011600 */
[----:B------:R-:W-:Y:S01]  /*1540*/  STL [R1+0x54], RZ ;  /* 0x000054ff01007387 */ /* 0x000fe20000100800 */
[----:B------:R-:W-:-:S02]  /*1550*/  CS2R R164, SRZ ;  /* 0x0000000000a47805 */ /* 0x000fc4000001ff00 */
[----:B------:R-:W-:Y:S02]  /*1560*/  CS2R R166, SRZ ;  /* 0x0000000000a67805 */ /* 0x000fe4000001ff00 */
[----:B------:R-:W-:Y:S01]  /*1570*/  CS2R R168, SRZ ;  /* 0x0000000000a87805 */ /* 0x000fe2000001ff00 */
[----:B------:R-:W-:Y:S01]  /*1580*/  STL [R1+0x50], RZ ;  /* 0x000050ff01007387 */ /* 0x000fe20000100800 */
[----:B------:R-:W-:Y:S02]  /*1590*/  CS2R R170, SRZ ;  /* 0x0000000000aa7805 */ /* 0x000fe4000001ff00 */
[----:B------:R-:W-:Y:S02]  /*15a0*/  CS2R R172, SRZ ;  /* 0x0000000000ac7805 */ /* 0x000fe4000001ff00 */
[----:B------:R-:W-:Y:S01]  /*15b0*/  CS2R R174, SRZ ;  /* 0x0000000000ae7805 */ /* 0x000fe2000001ff00 */
[----:B------:R-:W0:Y:S01]  /*15c0*/  SHFL.IDX PT, R0, R0, RZ, 0x1f ;  /* 0x00001fff00007589 */ /* 0x000e2200000e0000 */
[----:B------:R-:W-:-:S02]  /*15d0*/  CS2R R176, SRZ ;  /* 0x0000000000b07805 */ /* 0x000fc4000001ff00 */
[----:B------:R-:W-:Y:S02]  /*15e0*/  CS2R R178, SRZ ;  /* 0x0000000000b27805 */ /* 0x000fe4000001ff00 */
[----:B------:R-:W-:Y:S01]  /*15f0*/  CS2R R180, SRZ ;  /* 0x0000000000b47805 */ /* 0x000fe2000001ff00 */
[----:B------:R1:W-:Y:S01]  /*1600*/  STL [R1+0x4c], RZ ;  /* 0x00004cff01007387 */ /* 0x0003e20000100800 */
[----:B------:R-:W-:Y:S02]  /*1610*/  CS2R R182, SRZ ;  /* 0x0000000000b67805 */ /* 0x000fe4000001ff00 */
[----:B------:R-:W-:Y:S02]  /*1620*/  CS2R R184, SRZ ;  /* 0x0000000000b87805 */ /* 0x000fe4000001ff00 */
[----:B------:R-:W-:Y:S01]  /*1630*/  CS2R R186, SRZ ;  /* 0x0000000000ba7805 */ /* 0x000fe2000001ff00 */
[----:B------:R1:W-:Y:S01]  /*1640*/  STL [R1+0x48], RZ ;  /* 0x000048ff01007387 */ /* 0x0003e20000100800 */
        /* <DEDUP_REMOVED lines=14> */
[----:B------:R-:W-:Y:S02]  /*1730*/  CS2R R210, SRZ ;  /* 0x0000000000d27805 */ /* 0x000fe4000001ff00 */
[----:B0-----:R-:W-:Y:S01]  /*1740*/  R2UR UR9, R0 ;  /* 0x00000000000972ca */ /* 0x001fe200000e0000 */
[----:B------:R1:W-:Y:S01]  /*1750*/  STL [R1+0x38], RZ ;  /* 0x000038ff01007387 */ /* 0x0003e20000100800 */
[----:B------:R-:W-:Y:S01]  /*1760*/  IMAD.MOV.U32 R0, RZ, RZ, RZ ;  /* 0x000000ffff007224 */ /* 0x000fe200078e00ff */
[----:B------:R-:W-:-:S02]  /*1770*/  CS2R R212, SRZ ;  /* 0x0000000000d47805 */ /* 0x000fc4000001ff00 */
[----:B------:R-:W-:Y:S01]  /*1780*/  CS2R R214, SRZ ;  /* 0x0000000000d67805 */ /* 0x000fe2000001ff00 */
[----:B------:R1:W-:Y:S01]  /*1790*/  STL [R1+0x34], RZ ;  /* 0x000034ff01007387 */ /* 0x0003e20000100800 */
[----:B------:R-:W-:Y:S02]  /*17a0*/  CS2R R216, SRZ ;  /* 0x0000000000d87805 */ /* 0x000fe4000001ff00 */
[----:B------:R-:W-:Y:S02]  /*17b0*/  CS2R R218, SRZ ;  /* 0x0000000000da7805 */ /* 0x000fe4000001ff00 */
[----:B------:R-:W-:Y:S01]  /*17c0*/  CS2R R220, SRZ ;  /* 0x0000000000dc7805 */ /* 0x000fe2000001ff00 */
[----:B------:R1:W-:Y:S01]  /*17d0*/  STL [R1+0x30], RZ ;  /* 0x000030ff01007387 */ /* 0x0003e20000100800 */
[----:B------:R-:W-:Y:S02]  /*17e0*/  CS2R R222, SRZ ;  /* 0x0000000000de7805 */ /* 0x000fe4000001ff00 */
[----:B------:R-:W-:Y:S01]  /*17f0*/  CS2R R224, SRZ ;  /* 0x0000000000e07805 */ /* 0x000fe2000001ff00 */
[----:B------:R-:W-:Y:S01]  /*1800*/  IMAD.MOV.U32 R226, RZ, RZ, RZ ;  /* 0x000000ffffe27224 */ /* 0x000fe200078e00ff */
[----:B------:R1:W-:Y:S01]  /*1810*/  STL [R1+0x2c], RZ ;  /* 0x00002cff01007387 */ /* 0x0003e20000100800 */
[----:B------:R-:W-:Y:S01]  /*1820*/  ULEA.HI UR10, UR9, UR9, URZ, 0x1 ;  /* 0x00000009090a7291 */ /* 0x000fe2000f8f083f */
[----:B------:R-:W-:Y:S01]  /*1830*/  IMAD.U32 R227, RZ, RZ, UR4 ;  /* 0x00000004ffe37e24 */ /* 0x000fe2000f8e00ff */
[----:B------:R-:W-:Y:S01]  /*1840*/  CS2R R24, SRZ ;  /* 0x0000000000187805 */ /* 0x000fe2000001ff00 */
[----:B------:R1:W-:Y:S01]  /*1850*/  STL [R1+0x28], RZ ;  /* 0x000028ff01007387 */ /* 0x0003e20000100800 */
[----:B------:R-:W-:Y:S01]  /*1860*/  ULOP3.LUT UR10, UR10, 0x1ffffe, URZ, 0xc0, !UPT ;  /* 0x001ffffe0a0a7892 */ /* 0x000fe2000f8ec03f */
[----:B------:R-:W-:-:S02]  /*1870*/  CS2R R26, SRZ ;  /* 0x00000000001a7805 */ /* 0x000fc4000001ff00 */
[----:B------:R-:W-:Y:S01]  /*1880*/  CS2R R28, SRZ ;  /* 0x00000000001c7805 */ /* 0x000fe2000001ff00 */
[----:B------:R1:W-:Y:S01]  /*1890*/  STL [R1+0x24], RZ ;  /* 0x000024ff01007387 */ /* 0x0003e20000100800 */
[----:B------:R-:W-:Y:S01]  /*18a0*/  UIADD3 UR10, UR9, -UR10, URZ ;  /* 0x8000000a090a7290 */ /* 0x000fe2000fffe03f */
[----:B----4-:R-:W-:Y:S02]  /*18b0*/  CS2R R30, SRZ ;  /* 0x00000000001e7805 */ /* 0x010fe4000001ff00 */
[----:B------:R-:W-:Y:S01]  /*18c0*/  CS2R R32, SRZ ;  /* 0x0000000000207805 */ /* 0x000fe2000001ff00 */
[----:B------:R1:W-:Y:S01]  /*18d0*/  STL [R1+0x20], RZ ;  /* 0x000020ff01007387 */ /* 0x0003e20000100800 */
[----:B------:R-:W-:Y:S01]  /*18e0*/  ULEA UR10, UR10, UR14, 0xb ;  /* 0x0000000e0a0a7291 */ /* 0x000fe2000f8e583f */
[----:B------:R-:W-:Y:S02]  /*18f0*/  CS2R R34, SRZ ;  /* 0x0000000000227805 */ /* 0x000fe4000001ff00 */
[----:B------:R-:W-:Y:S01]  /*1900*/  CS2R R36, SRZ ;  /* 0x0000000000247805 */ /* 0x000fe2000001ff00 */
[----:B------:R1:W-:Y:S01]  /*1910*/  STL [R1+0x1c], RZ ;  /* 0x00001cff01007387 */ /* 0x0003e20000100800 */
[----:B------:R-:W-:Y:S01]  /*1920*/  UIADD3 UR10, UR10, 0x100, URZ ;  /* 0x000001000a0a7890 */ /* 0x000fe2000fffe03f */
[----:B------:R-:W-:-:S02]  /*1930*/  CS2R R38, SRZ ;  /* 0x0000000000267805 */ /* 0x000fc4000001ff00 */
[----:B------:R-:W-:Y:S01]  /*1940*/  CS2R R40, SRZ ;  /* 0x0000000000287805 */ /* 0x000fe2000001ff00 */
[----:B------:R1:W-:Y:S01]  /*1950*/  STL [R1+0x18], RZ ;  /* 0x000018ff01007387 */ /* 0x0003e20000100800 */
[----:B------:R-:W-:Y:S01]  /*1960*/  USHF.R.U32.HI UR10, URZ, 0x4, UR10 ;  /* 0x000000043f0a7899 */ /* 0x000fe2000801160a */
[----:B------:R-:W-:Y:S02]  /*1970*/  CS2R R42, SRZ ;  /* 0x00000000002a7805 */ /* 0x000fe4000001ff00 */
[----:B------:R-:W-:Y:S01]  /*1980*/  CS2R R44, SRZ ;  /* 0x00000000002c7805 */ /* 0x000fe2000001ff00 */
[----:B------:R1:W-:Y:S01]  /*1990*/  STL [R1+0x14], RZ ;  /* 0x000014ff01007387 */ /* 0x0003e20000100800 */
[----:B------:R-:W-:Y:S01]  /*19a0*/  ULOP3.LUT UR15, UR10, 0x3fff, URZ, 0xc0, !UPT ;  /* 0x00003fff0a0f7892 */ /* 0x000fe2000f8ec03f */
        /* <DEDUP_REMOVED lines=18> */
[----:B------:R1:W-:Y:S01]  /*1ad0*/  STL [R1], RZ ;  /* 0x000000ff01007387 */ /* 0x0003e20000100800 */
[----:B------:R-:W-:-:S02]  /*1ae0*/  CS2R R74, SRZ ;  /* 0x00000000004a7805 */ /* 0x000fc4000001ff00 */
[----:B------:R-:W-:Y:S02]  /*1af0*/  CS2R R76, SRZ ;  /* 0x00000000004c7805 */ /* 0x000fe4000001ff00 */
[----:B------:R-:W-:Y:S02]  /*1b00*/  CS2R R78, SRZ ;  /* 0x00000000004e7805 */ /* 0x000fe4000001ff00 */
[----:B------:R-:W-:Y:S02]  /*1b10*/  CS2R R80, SRZ ;  /* 0x0000000000507805 */ /* 0x000fe4000001ff00 */
[----:B------:R-:W-:Y:S02]  /*1b20*/  CS2R R82, SRZ ;  /* 0x0000000000527805 */ /* 0x000fe4000001ff00 */
[----:B------:R-:W-:Y:S02]  /*1b30*/  CS2R R84, SRZ ;  /* 0x0000000000547805 */ /* 0x000fe4000001ff00 */
        /* <DEDUP_REMOVED lines=32> */
[----:B------:R-:W-:Y:S01]  /*1d40*/  CS2R R150, SRZ ;  /* 0x0000000000967805 */ /* 0x000fe2000001ff00 */
[----:B-1----:R-:W-:Y:S06]  /*1d50*/  @!P0 BRA `(.L_x_17) ;  /* 0x0000001000548947 */ /* 0x002fec0003800000 */
[----:B------:R-:W-:-:S06]  /*1d60*/  UISETP.NE.AND UP0, UPT, UR22, 0x3, UPT ;  /* 0x000000031600788c */ /* 0x000fcc000bf05270 */
[----:B------:R-:W-:-:S13]  /*1d70*/  PLOP3.LUT P1, PT, PT, PT, UP0, 0x80, 0x0 ;  /* 0x000000000000781c */ /* 0x000fda0003f2f008 */
[----:B------:R-:W-:Y:S05]  /*1d80*/  @!P1 BRA `(.L_x_18) ;  /* 0x0000000000049947 */ /* 0x000fea0003800000 */
[----:B------:R-:W-:Y:S01]  /*1d90*/  BPT.TRAP 0x1 ;  /* 0x000000040000795c */ /* 0x000fe20000300000 */
.L_x_18:
[----:B------:R-:W-:Y:S01]  /*1da0*/  ULEA UR6, UR5, UR14, 0x3 ;  /* 0x0000000e05067291 */ /* 0x000fe2000f8e183f */
[----:B------:R-:W-:-:S05]  /*1db0*/  IMAD.U32 R0, RZ, RZ, UR4 ;  /* 0x00000004ff007e24 */ /* 0x000fca000f8e00ff */
[----:B------:R-:W-:-:S04]  /*1dc0*/  SHF.L.U32 R0, R0, 0x1f, RZ ;  /* 0x0000001f00007819 */ /* 0x000fc800000006ff */
[----:B------:R0:W1:Y:S01]  /*1dd0*/  SYNCS.PHASECHK.TRANS64.TRYWAIT P0, [UR6], R0 ;  /* 0x00000000ff0075a7 */ /* 0x0000620008000146 */
[----:B------:R-:W-:Y:S05]  /*1de0*/  @!P1 BRA `(.L_x_19) ;  /* 0x0000000000049947 */ /* 0x000fea0003800000 */
[----:B------:R-:W-:Y:S01]  /*1df0*/  BPT.TRAP 0x1 ;  /* 0x000000040000795c */ /* 0x000fe20000300000 */
.L_x_19:
[----:B-1----:R-:W-:Y:S05]  /*1e00*/  @P0 BRA `(.L_x_20) ;  /* 0x0000000000080947 */ /* 0x002fea0003800000 */
[----:B------:R-:W1:Y:S02]  /*1e10*/  SYNCS.PHASECHK.TRANS64.TRYWAIT P0, [UR6], R0 ;  /* 0x00000000ff0075a7 */ /* 0x000e640008000146 */
[----:B-1----:R-:W-:Y:S05]  /*1e20*/  @!P0 BRA `(.L_x_21) ;  /* 0x000000e400388947 */ /* 0x002fea0003800000 */
.L_x_20:
[----:B------:R2:W-:Y:S01]  /*1e30*/  STL [R1+0x74], RZ ;  /* 0x000074ff01007387 */ /* 0x0005e20000100800 */
[----:B------:R-:W-:Y:S01]  /*1e40*/  UIADD3 UR6, UR14, 0x4100, URZ ;  /* 0x000041000e067890 */ /* 0x000fe2000fffe03f */
[----:B------:R-:W-:Y:S01]  /*1e50*/  WARPGROUP.ARRIVE ;  /* 0x00000000000079c5 */ /* 0x000fe20000000000 */
[----:B------:R-:W-:Y:S01]  /*1e60*/  ULDC UR7, c[0x0][0x50c] ;  /* 0x0001430000077ab9 */ /* 0x000fe20000000800 */
[----:B------:R2:W-:Y:S01]  /*1e70*/  STL [R1+0x70], RZ ;  /* 0x000070ff01007387 */ /* 0x0005e20000100800 */
[----:B------:R-:W-:Y:S01]  /*1e80*/  UISETP.NE.AND UP0, UPT, UR7, 0x1, UPT ;  /* 0x000000010700788c */ /* 0x000fe2000bf05270 */
[----:B01----:R-:W-:Y:S01]  /*1e90*/  IMAD.MOV.U32 R0, RZ, RZ, RZ ;  /* 0x000000ffff007224 */ /* 0x003fe200078e00ff */
[----:B------:R-:W-:Y:S01]  /*1ea0*/  USHF.R.U32.HI UR6, URZ, 0x4, UR6 ;  /* 0x000000043f067899 */ /* 0x000fe20008011606 */
[----:B------:R2:W-:Y:S01]  /*1eb0*/  STL [R1+0x6c], RZ ;  /* 0x00006cff01007387 */ /* 0x0005e20000100800 */
[----:B------:R-:W-:Y:S01]  /*1ec0*/  USEL UR7, URZ, 0x1, UP0 ;  /* 0x000000013f077887 */ /* 0x000fe20008000000 */
[----:B------:R-:W-:Y:S01]  /*1ed0*/  CS2R R2, SRZ ;  /* 0x0000000000027805 */ /* 0x000fe2000001ff00 */
[----:B------:R-:W-:Y:S01]  /*1ee0*/  ULOP3.LUT UR6, UR6, 0x3fff, URZ, 0xc0, !UPT ;  /* 0x00003fff06067892 */ /* 0x000fe2000f8ec03f */
[----:B------:R2:W-:Y:S01]  /*1ef0*/  STL [R1+0x68], RZ ;  /* 0x000068ff01007387 */ /* 0x0005e20000100800 */
[----:B------:R-:W-:Y:S01]  /*1f00*/  ULOP3.LUT UR8, UR15, 0x10000, URZ, 0xfc, !UPT ;  /* 0x000100000f087892 */ /* 0x000fe2000f8efc3f */
[----:B------:R-:W-:Y:S01]  /*1f10*/  CS2R R4, SRZ ;  /* 0x0000000000047805 */ /* 0x000fe2000001ff00 */
[----:B------:R-:W-:Y:S01]  /*1f20*/  ULOP3.LUT UR6, UR6, 0x10000, URZ, 0xfc, !UPT ;  /* 0x0001000006067892 */ /* 0x000fe2000f8efc3f */
[----:B------:R2:W-:Y:S01]  /*1f30*/  STL [R1+0x64], RZ ;  /* 0x000064ff01007387 */ /* 0x0005e20000100800 */
[----:B------:R-:W-:Y:S01]  /*1f40*/  ISETP.NE.AND P0, PT, RZ, UR7, PT ;  /* 0x00000007ff007c0c */ /* 0x000fe2000bf05270 */
[----:B------:R-:W-:Y:S01]  /*1f50*/  ULEA UR8, UR5, UR8, 0x8 ;  /* 0x0000000805087291 */ /* 0x000fe2000f8e403f */
[----:B------:R-:W-:Y:S01]  /*1f60*/  CS2R R6, SRZ ;  /* 0x0000000000067805 */ /* 0x000fe2000001ff00 */
[----:B------:R2:W-:Y:S01]  /*1f70*/  STL [R1+0x60], RZ ;  /* 0x000060ff01007387 */ /* 0x0005e20000100800 */
[----:B------:R-:W-:Y:S01]  /*1f80*/  ULEA UR10, UR5, UR6, 0x9 ;  /* 0x00000006050a7291 */ /* 0x000fe2000f8e483f */
[----:B------:R-:W-:Y:S01]  /*1f90*/  CS2R R8, SRZ ;  /* 0x0000000000087805 */ /* 0x000fe2000001ff00 */
[----:B------:R-:W-:Y:S01]  /*1fa0*/  UMOV UR9, 0xc0000010 ;  /* 0xc000001000097882 */ /* 0x000fe20000000000 */
[----:B------:R2:W-:Y:S01]  /*1fb0*/  STL [R1+0x5c], RZ ;  /* 0x00005cff01007387 */ /* 0x0005e20000100800 */
[----:B------:R-:W-:Y:S01]  /*1fc0*/  UMOV UR11, 0xc0000010 ;  /* 0xc0000010000b7882 */ /* 0x000fe20000000000 */
[----:B------:R-:W-:Y:S01]  /*1fd0*/  UMOV UR6, 0x1 ;  /* 0x0000000100067882 */ /* 0x000fe20000000000 */
[----:B------:R-:W-:Y:S01]  /*1fe0*/  CS2R R10, SRZ ;  /* 0x00000000000a7805 */ /* 0x000fe2000001ff00 */
[----:B------:R2:W-:Y:S01]  /*1ff0*/  STL [R1+0x58], RZ ;  /* 0x000058ff01007387 */ /* 0x0005e20000100800 */
[----:B------:R-:W-:Y:S01]  /*2000*/  CS2R R12, SRZ ;  /* 0x00000000000c7805 */ /* 0x000fe2000001ff00 */
[----:B------:R-:W-:Y:S01]  /*2010*/  QGMMA.64x256x32.F32.E4M3.E4M3 R24, gdesc[UR8], RZ, !UPT, gsb0 ;  /* 0x03e00000081879f3 */ /* 0x000fe2000c0008ff */
        /* <DEDUP_REMOVED lines=55> */
[----:B------:R-:W-:Y:S01]  /*2390*/  CS2R R224, SRZ ;  /* 0x0000000000e07805 */ /* 0x000fe2000001ff00 */
[----:B------:R-:W-:Y:S01]  /*23a0*/  IMAD.MOV.U32 R226, RZ, RZ, RZ ;  /* 0x000000ffffe27224 */ /* 0x000fe200078e00ff */
[----:B------:R2:W-:Y:S04]  /*23b0*/  STL [R1+0x1c], RZ ;  /* 0x00001cff01007387 */ /* 0x0005e80000100800 */
[----:B------:R2:W-:Y:S04]  /*23c0*/  STL [R1+0x18], RZ ;  /* 0x000018ff01007387 */ /* 0x0005e80000100800 */
[----:B------:R2:W-:Y:S04]  /*23d0*/  STL [R1+0x14], RZ ;  /* 0x000014ff01007387 */ /* 0x0005e80000100800 */
[----:B------:R2:W-:Y:S04]  /*23e0*/  STL [R1+0x10], RZ ;  /* 0x000010ff01007387 */ /* 0x0005e80000100800 */
[----:B------:R2:W-:Y:S04]  /*23f0*/  STL [R1+0xc], RZ ;  /* 0x00000cff01007387 */ /* 0x0005e80000100800 */
[----:B------:R2:W-:Y:S04]  /*2400*/  STL [R1+0x8], RZ ;  /* 0x000008ff01007387 */ /* 0x0005e80000100800 */
[----:B------:R2:W-:Y:S04]  /*2410*/  STL [R1+0x4], RZ ;  /* 0x000004ff01007387 */ /* 0x0005e80000100800 */
[----:B------:R2:W-:Y:S01]  /*2420*/  STL [R1], RZ ;  /* 0x000000ff01007387 */ /* 0x0005e20000100800 */
[----:B------:R-:W-:Y:S05]  /*2430*/  @!P0 BRA `(.L_x_22) ;  /* 0x0000000800808947 */ /* 0x000fea0003800000 */
[----:B------:R-:W-:Y:S02]  /*2440*/  WARPGROUP.DEPBAR.LE gsb0, 0x0 ;  /* 0x00008000000079c5 */ /* 0x000fe40000010000 */
[----:B------:R-:W-:-:S01]  /*2450*/  FADD R227, RZ, R122 ;  /* 0x0000007affe37221 */ /* 0x000fc20000000000 */
[----:B------:R-:W-:Y:S01]  /*2460*/  FADD R226, RZ, R24 ;  /* 0x00000018ffe27221 */ /* 0x000fe20000000000 */
[----:B------:R-:W-:-:S01]  /*2470*/  FADD R225, RZ, R25 ;  /* 0x00000019ffe17221 */ /* 0x000fc20000000000 */
[----:B------:R-:W-:Y:S01]  /*2480*/  FADD R224, RZ, R26 ;  /* 0x0000001affe07221 */ /* 0x000fe20000000000 */
[----:B------:R-:W-:-:S01]  /*2490*/  FADD R223, RZ, R27 ;  /* 0x0000001bffdf7221 */ /* 0x000fc20000000000 */
[----:B------:R0:W-:Y:S01]  /*24a0*/  STL [R1], R227 ;  /* 0x000000e301007387 */ /* 0x0001e20000100800 */
[----:B------:R-:W-:-:S01]  /*24b0*/  FADD R222, RZ, R28 ;  /* 0x0000001cffde7221 */ /* 0x000fc20000000000 */
[----:B------:R-:W-:Y:S01]  /*24c0*/  FADD R221, RZ, R29 ;  /* 0x0000001dffdd7221 */ /* 0x000fe20000000000 */
[----:B------:R-:W-:-:S01]  /*24d0*/  FADD R220, RZ, R30 ;  /* 0x0000001effdc7221 */ /* 0x000fc20000000000 */
[----:B------:R-:W-:Y:S01]  /*24e0*/  FADD R219, RZ, R31 ;  /* 0x0000001fffdb7221 */ /* 0x000fe20000000000 */
[----:B------:R-:W-:-:S01]  /*24f0*/  FADD R218, RZ, R32 ;  /* 0x00000020ffda7221 */ /* 0x000fc20000000000 */
[----:B------:R-:W-:Y:S01]  /*2500*/  FADD R217, RZ, R33 ;  /* 0x00000021ffd97221 */ /* 0x000fe20000000000 */
[----:B------:R-:W-:-:S01]  /*2510*/  FADD R216, RZ, R34 ;  /* 0x00000022ffd87221 */ /* 0x000fc20000000000 */
[----:B------:R-:W-:Y:S01]  /*2520*/  FADD R215, RZ, R35 ;  /* 0x00000023ffd77221 */ /* 0x000fe20000000000 */
[----:B------:R-:W-:-:S01]  /*2530*/  FADD R214, RZ, R36 ;  /* 0x00000024ffd67221 */ /* 0x000fc20000000000 */
[----:B0-----:R-:W-:Y:S01]  /*2540*/  FADD R227, RZ, R123 ;  /* 0x0000007bffe37221 */ /* 0x001fe20000000000 */
[----:B------:R-:W-:-:S01]  /*2550*/  FADD R213, RZ, R37 ;  /* 0x00000025ffd57221 */ /* 0x000fc20000000000 */
[----:B------:R-:W-:Y:S01]  /*2560*/  FADD R212, RZ, R38 ;  /* 0x00000026ffd47221 */ /* 0x000fe20000000000 */
[----:B------:R-:W-:-:S01]  /*2570*/  FADD R211, RZ, R39 ;  /* 0x00000027ffd37221 */ /* 0x000fc20000000000 */
[----:B------:R-:W-:Y:S01]  /*2580*/  FADD R210, RZ, R40 ;  /* 0x00000028ffd27221 */ /* 0x000fe20000000000 */
[----:B------:R0:W-:Y:S01]  /*2590*/  STL [R1+0x4], R227 ;  /* 0x000004e301007387 */ /* 0x0001e20000100800 */
        /* <DEDUP_REMOVED lines=93> */
[----:B------:R-:W-:Y:S01]  /*2b70*/  UMOV UR6, URZ ;  /* 0x0000003f00067c82 */ /* 0x000fe20008000000 */
[----:B0-----:R-:W-:-:S05]  /*2b80*/  FADD R227, RZ, R130 ;  /* 0x00000082ffe37221 */ /* 0x001fca0000000000 */
[----:B------:R0:W-:Y:S02]  /*2b90*/  STL [R1+0x20], R227 ;  /* 0x000020e301007387 */ /* 0x0001e40000100800 */
        /* <DEDUP_REMOVED lines=42> */
.L_x_22:
[----:B------:R-:W-:-:S04]  /*2e40*/  UIADD3 UR16, UR5, 0x1, URZ ;  /* 0x0000000105107890 */ /* 0x000fc8000fffe03f */
[----:B------:R-:W-:-:S04]  /*2e50*/  UISETP.NE.AND UP0, UPT, UR16, 0x4, UPT ;  /* 0x000000041000788c */ /* 0x000fc8000bf05270 */
[----:B------:R-:W-:Y:S02]  /*2e60*/  USEL UR8, URZ, 0x1, UP0 ;  /* 0x000000013f087887 */ /* 0x000fe40008000000 */
[----:B------:R-:W-:Y:S02]  /*2e70*/  USEL UR16, UR16, URZ, UP0 ;  /* 0x0000003f10107287 */ /* 0x000fe40008000000 */
[----:B------:R-:W-:-:S06]  /*2e80*/  ULOP3.LUT UR8, UR4, UR8, URZ, 0x3c, !UPT ;  /* 0x0000000804087292 */ /* 0x000fcc000f8e3c3f */
[----:B0-----:R-:W-:Y:S01]  /*2e90*/  IMAD.U32 R227, RZ, RZ, UR8 ;  /* 0x00000008ffe37e24 */ /* 0x001fe2000f8e00ff */
[----:B------:R-:W-:-:S06]  /*2ea0*/  UMOV UR8, 0x1 ;  /* 0x0000000100087882 */ /* 0x000fcc0000000000 */
.L_x_17:
[----:B------:R-:W-:-:S04]  /*2eb0*/  UISETP.LT.AND UP0, UPT, UR12, 0x1, UPT ;  /* 0x000000010c00788c */ /* 0x000fc8000bf01270 */
[----:B------:R-:W-:-:S04]  /*2ec0*/  USEL UR9, UR12, 0x1, UP0 ;  /* 0x000000010c097887 */ /* 0x000fc80008000000 */
[----:B------:R-:W-:-:S04]  /*2ed0*/  UIADD3 UR9, UR12, -UR9, URZ ;  /* 0x800000090c097290 */ /* 0x000fc8000fffe03f */
[----:B------:R-:W-:-:S06]  /*2ee0*/  UISETP.GE.AND UP0, UPT, UR9, 0x1, UPT ;  /* 0x000000010900788c */ /* 0x000fcc000bf06270 */
[----:B------:R-:W-:-:S13]  /*2ef0*/  PLOP3.LUT P0, PT, PT, PT, UP0, 0x80, 0x0 ;  /* 0x000000000000781c */ /* 0x000fda0003f0f008 */
[----:B------:R-:W-:Y:S05]  /*2f00*/  @!P0 BRA `(.L_x_23) ;  /* 0x0000001000908947 */ /* 0x000fea0003800000 */
[----:B------:R-:W-:Y:S01]  /*2f10*/  IMAD.U32 R228, RZ, RZ, UR9 ;  /* 0x00000009ffe47e24 */ /* 0x000fe2000f8e00ff */
[----:B------:R-:W-:Y:S01]  /*2f20*/  UMOV UR17, UR5 ;  /* 0x0000000500117c82 */ /* 0x000fe20008000000 */
[----:B------:R-:W-:-:S05]  /*2f30*/  ULDC UR24, c[0x0][0x50c] ;  /* 0x0001430000187ab9 */ /* 0x000fca0000000800 */
.L_x_31:
[----:B------:R-:W-:-:S06]  /*2f40*/  UISETP.NE.AND UP0, UPT, UR22, 0x3, UPT ;  /* 0x000000031600788c */ /* 0x000fcc000bf05270 */
[----:B------:R-:W-:-:S13]  /*2f50*/  PLOP3.LUT P1, PT, PT, PT, UP0, 0x80, 0x0 ;  /* 0x000000000000781c */ /* 0x000fda0003f2f008 */
[----:B-1---5:R-:W-:Y:S05]  /*2f60*/  @!P1 BRA `(.L_x_24) ;  /* 0x0000000000049947 */ /* 0x022fea0003800000 */
[----:B------:R-:W-:Y:S01]  /*2f70*/  BPT.TRAP 0x1 ;  /* 0x000000040000795c */ /* 0x000fe20000300000 */
.L_x_24:
[----:B------:R-:W0:Y:S01]  /*2f80*/  S2UR UR9, SR_CgaCtaId ;  /* 0x00000000000979c3 */ /* 0x000e220000008800 */
[----:B------:R-:W-:Y:S01]  /*2f90*/  UMOV UR14, 0x400 ;  /* 0x00000400000e7882 */ /* 0x000fe20000000000 */
[----:B------:R-:W-:Y:S01]  /*2fa0*/  SHF.L.U32 R229, R227, 0x1f, RZ ;  /* 0x0000001fe3e57819 */ /* 0x000fe200000006ff */
[----:B0-----:R-:W-:-:S04]  /*2fb0*/  ULEA UR14, UR9, UR14, 0x18 ;  /* 0x0000000e090e7291 */ /* 0x001fc8000f8ec03f */
[----:B------:R-:W-:-:S09]  /*2fc0*/  ULEA UR9, UR16, UR14, 0x3 ;  /* 0x0000000e10097291 */ /* 0x000fd2000f8e183f */
[----:B------:R0:W1:Y:S01]  /*2fd0*/  SYNCS.PHASECHK.TRANS64.TRYWAIT P0, [UR9], R229 ;  /* 0x000000e5ff0075a7 */ /* 0x0000620008000149 */
[----:B------:R-:W-:Y:S05]  /*2fe0*/  @!P1 BRA `(.L_x_25) ;  /* 0x0000000000049947 */ /* 0x000fea0003800000 */
[----:B------:R-:W-:Y:S01]  /*2ff0*/  BPT.TRAP 0x1 ;  /* 0x000000040000795c */ /* 0x000fe20000300000 */
.L_x_25:
[----:B-1----:R-:W-:Y:S05]  /*3000*/  @P0 BRA `(.L_x_26) ;  /* 0x0000000000080947 */ /* 0x002fea0003800000 */
[----:B------:R-:W1:Y:S02]  /*3010*/  SYNCS.PHASECHK.TRANS64.TRYWAIT P0, [UR9], R229 ;  /* 0x000000e5ff0075a7 */ /* 0x000e640008000149 */
[----:B-1----:R-:W-:Y:S05]  /*3020*/  @!P0 BRA `(.L_x_27) ;  /* 0x000000d000d08947 */ /* 0x002fea0003800000 */
.L_x_26:
[----:B------:R-:W-:Y:S01]  /*3030*/  UIADD3 UR9, UR14, 0x4100, URZ ;  /* 0x000041000e097890 */ /* 0x000fe2000fffe03f */
[----:B------:R-:W-:Y:S01]  /*3040*/  WARPGROUP.ARRIVE ;  /* 0x00000000000079c5 */ /* 0x000fe20000000000 */
[----:B------:R-:W-:Y:S02]  /*3050*/  UISETP.NE.AND UP0, UPT, UR7, URZ, UPT ;  /* 0x0000003f0700728c */ /* 0x000fe4000bf05270 */
[----:B------:R-:W-:Y:S02]  /*3060*/  USHF.R.U32.HI UR9, URZ, 0x4, UR9 ;  /* 0x000000043f097899 */ /* 0x000fe40008011609 */
[----:B------:R-:W-:Y:S02]  /*3070*/  USEL UR8, UR8, URZ, !UP0 ;  /* 0x0000003f08087287 */ /* 0x000fe4000c000000 */
[----:B------:R-:W-:Y:S02]  /*3080*/  ULOP3.LUT UR9, UR9, 0x3fff, URZ, 0xc0, !UPT ;  /* 0x00003fff09097892 */ /* 0x000fe4000f8ec03f */
[----:B------:R-:W-:-:S02]  /*3090*/  ULOP3.LUT UR7, UR15, 0x10000, URZ, 0xfc, !UPT ;  /* 0x000100000f077892 */ /* 0x000fc4000f8efc3f */
[----:B------:R-:W-:Y:S02]  /*30a0*/  ULOP3.LUT UR9, UR9, 0x10000, URZ, 0xfc, !UPT ;  /* 0x0001000009097892 */ /* 0x000fe4000f8efc3f */
[----:B------:R-:W-:Y:S02]  /*30b0*/  UISETP.NE.U32.AND UP0, UPT, UR8, URZ, UPT ;  /* 0x0000003f0800728c */ /* 0x000fe4000bf05070 */
[----:B------:R-:W-:Y:S02]  /*30c0*/  ULEA UR8, UR16, UR7, 0x8 ;  /* 0x0000000710087291 */ /* 0x000fe4000f8e403f */
[----:B------:R-:W-:Y:S01]  /*30d0*/  ULEA UR10, UR16, UR9, 0x9 ;  /* 0x00000009100a7291 */ /* 0x000fe2000f8e483f */
[----:B------:R-:W-:Y:S02]  /*30e0*/  UMOV UR11, 0xc0000010 ;  /* 0xc0000010000b7882 */ /* 0x000fe40000000000 */
[----:B------:R-:W-:Y:S01]  /*30f0*/  UMOV UR9, 0xc0000010 ;  /* 0xc000001000097882 */ /* 0x000fe20000000000 */
[----:B------:R-:W-:-:S05]  /*3100*/  UIADD3 UR6, UR6, 0x1, URZ ;  /* 0x0000000106067890 */ /* 0x000fca000fffe03f */
[----:B------:R-:W-:Y:S01]  /*3110*/  QGMMA.64x256x32.F32.E4M3.E4M3 R24, gdesc[UR8], R24, UP0, gsb0 ;  /* 0x03e00000081879f3 */ /* 0x000fe2000b800818 */
[----:B------:R-:W-:-:S04]  /*3120*/  UISETP.NE.AND UP0, UPT, UR6, UR24, UPT ;  /* 0x000000180600728c */ /* 0x000fc8000bf05270 */
[----:B------:R-:W-:-:S06]  /*3130*/  USEL UR7, URZ, 0x1, UP0 ;  /* 0x000000013f077887 */ /* 0x000fcc0008000000 */
[----:B------:R-:W-:Y:S01]  /*3140*/  ISETP.NE.AND P0, PT, RZ, UR7, PT ;  /* 0x00000007ff007c0c */ /* 0x000fe2000bf05270 */
[----:B------:R-:W-:-:S12]  /*3150*/  WARPGROUP.DEPBAR.LE gsb0, 0x1 ;  /* 0x00008000000079c5 */ /* 0x000fd80000010100 */
[----:B------:R-:W-:Y:S05]  /*3160*/  @!P0 BRA `(.L_x_28) ;  /* 0x0000000c00808947 */ /* 0x000fea0003800000 */
[----:B------:R-:W-:Y:S02]  /*3170*/  WARPGROUP.DEPBAR.LE gsb0, 0x0 ;  /* 0x00008000000079c5 */ /* 0x000fe40000010000 */
[----:B------:R-:W-:-:S01]  /*3180*/  FADD R226, R24, R226 ;  /* 0x000000e218e27221 */ /* 0x000fc20000000000 */
[----:B------:R-:W-:Y:S01]  /*3190*/  FADD R225, R25, R225 ;  /* 0x000000e119e17221 */ /* 0x000fe20000000000 */
[----:B------:R1:W-:Y:S01]  /*31a0*/  STL [R1+0x90], R227 ;  /* 0x000090e301007387 */ /* 0x0003e20000100800 */
[----:B------:R-:W-:-:S01]  /*31b0*/  FADD R224, R26, R224 ;  /* 0x000000e01ae07221 */ /* 0x000fc20000000000 */
[----:B------:R-:W-:Y:S01]  /*31c0*/  FADD R223, R27, R223 ;  /* 0x000000df1bdf7221 */ /* 0x000fe20000000000 */
[----:B------:R-:W-:-:S01]  /*31d0*/  FADD R222, R28, R222 ;  /* 0x000000de1cde7221 */ /* 0x000fc20000000000 */
[----:B------:R-:W-:Y:S01]  /*31e0*/  FADD R221, R29, R221 ;  /* 0x000000dd1ddd7221 */ /* 0x000fe20000000000 */
[----:B-1----:R-:W3:Y:S04]  /*31f0*/  LDL.LU R227, [R1+0x30] ;  /* 0x0000300001e37983 */ /* 0x002ee80000300800 */
[----:B------:R1:W-:Y:S01]  /*3200*/  STL [R1+0x94], R226 ;  /* 0x000094e201007387 */ /* 0x0003e20000100800 */
[----:B------:R-:W-:-:S01]  /*3210*/  FADD R220, R30, R220 ;  /* 0x000000dc1edc7221 */ /* 0x000fc20000000000 */
[----:B------:R-:W-:-:S02]  /*3220*/  FADD R219, R31, R219 ;  /* 0x000000db1fdb7221 */ /* 0x000fc40000000000 */
[----:B-1----:R-:W4:Y:S04]  /*3230*/  LDL.LU R226, [R1+0x2c] ;  /* 0x00002c0001e27983 */ /* 0x002f280000300800 */
[----:B------:R1:W-:Y:S01]  /*3240*/  STL [R1+0x98], R225 ;  /* 0x000098e101007387 */ /* 0x0003e20000100800 */
[----:B------:R-:W-:-:S03]  /*3250*/  FADD R218, R32, R218 ;  /* 0x000000da20da7221 */ /* 0x000fc60000000000 */
[----:B-1----:R-:W2:Y:S04]  /*3260*/  LDL.LU R225, [R1+0x28] ;  /* 0x0000280001e17983 */ /* 0x002ea80000300800 */
        /* <DEDUP_REMOVED lines=9> */
[----:B------:R1:W-:Y:S04]  /*3300*/  STL [R1+0xa8], R221 ;  /* 0x0000a8dd01007387 */ /* 0x0003e80000100800 */
        /* <DEDUP_REMOVED lines=12> */
[----:B-1----:R-:W2:Y:S01]  /*33d0*/  LDL.LU R215, [R1] ;  /* 0x0000000001d77983 */ /* 0x002ea20000300800 */
[----:B------:R-:W-:-:S01]  /*33e0*/  FADD R214, R36, R214 ;  /* 0x000000d624d67221 */ /* 0x000fc20000000000 */
[----:B------:R-:W-:Y:S01]  /*33f0*/  FADD R213, R37, R213 ;  /* 0x000000d525d57221 */ /* 0x000fe20000000000 */
[----:B------:R-:W-:-:S01]  /*3400*/  FADD R212, R38, R212 ;  /* 0x000000d426d47221 */ /* 0x000fc20000000000 */
[----:B------:R-:W-:Y:S01]  /*3410*/  FADD R211, R39, R211 ;  /* 0x000000d327d37221 */ /* 0x000fe20000000000 */
[----:B------:R-:W-:-:S01]  /*3420*/  FADD R210, R40, R210 ;  /* 0x000000d228d27221 */ /* 0x000fc20000000000 */
[----:B------:R-:W-:Y:S01]  /*3430*/  STL [R1+0xc4], R214 ;  /* 0x0000c4d601007387 */ /* 0x000fe20000100800 */
        /* <DEDUP_REMOVED lines=11> */
[----:B------:R1:W-:Y:S01]  /*34f0*/  STL [R1+0xd0], R211 ;  /* 0x0000d0d301007387 */ /* 0x0003e20000100800 */
[----:B------:R-:W-:-:S01]  /*3500*/  FADD R200, R50, R200 ;  /* 0x000000c832c87221 */ /* 0x000fc20000000000 */
[----:B------:R-:W-:Y:S01]  /*3510*/  FADD R199, R51, R199 ;  /* 0x000000c733c77221 */ /* 0x000fe20000000000 */
        /* <DEDUP_REMOVED lines=69> */
[----:B-----5:R-:W-:Y:S01]  /*3970*/  FADD R0, R121, R0 ;  /* 0x0000000079007221 */ /* 0x020fe20000000000 */
[----:B---3--:R-:W-:-:S01]  /*3980*/  FADD R227, R134, R227 ;  /* 0x000000e386e37221 */ /* 0x008fc20000000000 */
[----:B----4-:R-:W-:Y:S01]  /*3990*/  FADD R226, R133, R226 ;  /* 0x000000e285e27221 */ /* 0x010fe20000000000 */
[----:B--2---:R-:W-:-:S01]  /*39a0*/  FADD R225, R132, R225 ;  /* 0x000000e184e17221 */ /* 0x004fc20000000000 */
        /* <DEDUP_REMOVED lines=9> */
[----:B------:R-:W-:-:S05]  /*3a40*/  FADD R215, R122, R215 ;  /* 0x000000d77ad77221 */ /* 0x000fca0000000000 */
[----:B------:R2:W-:Y:S04]  /*3a50*/  STL [R1], R215 ;  /* 0x000000d701007387 */ /* 0x0005e80000100800 */
[----:B------:R3:W-:Y:S04]  /*3a60*/  STL [R1+0x4], R216 ;  /* 0x000004d801007387 */ /* 0x0007e80000100800 */
        /* <DEDUP_REMOVED lines=8> */
[----:B-1----:R-:W4:Y:S04]  /*3af0*/  LDL.LU R211, [R1+0x34] ;  /* 0x0000340001d37983 */ /* 0x002f280000300800 */
[----:B------:R1:W-:Y:S04]  /*3b00*/  STL [R1+0x28], R225 ;  /* 0x000028e101007387 */ /* 0x0003e80000100800 */
[----:B------:R-:W4:Y:S04]  /*3b10*/  LDL.LU R212, [R1+0x38] ;  /* 0x0000380001d47983 */ /* 0x000f280000300800 */
[----:B------:R1:W-:Y:S04]  /*3b20*/  STL [R1+0x2c], R226 ;  /* 0x00002ce201007387 */ /* 0x0003e80000100800 */
[----:B------:R-:W4:Y:S04]  /*3b30*/  LDL.LU R213, [R1+0x3c] ;  /* 0x00003c0001d57983 */ /* 0x000f280000300800 */
[----:B------:R1:W-:Y:S04]  /*3b40*/  STL [R1+0x30], R227 ;  /* 0x000030e301007387 */ /* 0x0003e80000100800 */
[----:B------:R-:W4:Y:S04]  /*3b50*/  LDL.LU R214, [R1+0x40] ;  /* 0x0000400001d67983 */ /* 0x000f280000300800 */
[----:B--2---:R-:W2:Y:S04]  /*3b60*/  LDL.LU R215, [R1+0x44] ;  /* 0x0000440001d77983 */ /* 0x004ea80000300800 */
[----:B---3--:R-:W3:Y:S04]  /*3b70*/  LDL.LU R216, [R1+0x48] ;  /* 0x0000480001d87983 */ /* 0x008ee80000300800 */
[----:B----4-:R-:W4:Y:S04]  /*3b80*/  LDL.LU R217, [R1+0x4c] ;  /* 0x00004c0001d97983 */ /* 0x010f280000300800 */
[----:B0-----:R-:W4:Y:S04]  /*3b90*/  LDL.LU R218, [R1+0x50] ;  /* 0x0000500001da7983 */ /* 0x001f280000300800 */
[----:B------:R-:W4:Y:S04]  /*3ba0*/  LDL.LU R219, [R1+0x54] ;  /* 0x0000540001db7983 */ /* 0x000f280000300800 */
[----:B------:R-:W4:Y:S04]  /*3bb0*/  LDL.LU R220, [R1+0x58] ;  /* 0x0000580001dc7983 */ /* 0x000f280000300800 */
[----:B------:R-:W4:Y:S04]  /*3bc0*/  LDL.LU R221, [R1+0x5c] ;  /* 0x00005c0001dd7983 */ /* 0x000f280000300800 */
[----:B------:R-:W4:Y:S04]  /*3bd0*/  LDL.LU R222, [R1+0x60] ;  /* 0x0000600001de7983 */ /* 0x000f280000300800 */
[----:B------:R-:W4:Y:S04]  /*3be0*/  LDL.LU R223, [R1+0x64] ;  /* 0x0000640001df7983 */ /* 0x000f280000300800 */
[----:B------:R-:W4:Y:S04]  /*3bf0*/  LDL.LU R224, [R1+0x68] ;  /* 0x0000680001e07983 */ /* 0x000f280000300800 */
[----:B-1----:R-:W4:Y:S04]  /*3c00*/  LDL.LU R225, [R1+0x6c] ;  /* 0x00006c0001e17983 */ /* 0x002f280000300800 */
[----:B------:R-:W4:Y:S04]  /*3c10*/  LDL.LU R226, [R1+0x70] ;  /* 0x0000700001e27983 */ /* 0x000f280000300800 */
[----:B------:R-:W4:Y:S01]  /*3c20*/  LDL.LU R227, [R1+0x74] ;  /* 0x0000740001e37983 */ /* 0x000f220000300800 */
[----:B------:R-:W-:-:S05]  /*3c30*/  FADD R211, R135, R211 ;  /* 0x000000d387d37221 */ /* 0x000fca0000000000 */
[----:B------:R0:W-:Y:S01]  /*3c40*/  STL [R1+0x34], R211 ;  /* 0x000034d301007387 */ /* 0x0001e20000100800 */
[----:B------:R-:W-:-:S03]  /*3c50*/  FADD R212, R136, R212 ;  /* 0x000000d488d47221 */ /* 0x000fc60000000000 */
[----:B0-----:R1:W5:Y:S01]  /*3c60*/  LDL.LU R211, [R1+0xd0] ;  /* 0x0000d00001d37983 */ /* 0x0013620000300800 */
[----:B------:R-:W-:-:S03]  /*3c70*/  FADD R213, R137, R213 ;  /* 0x000000d589d57221 */ /* 0x000fc60000000000 */
[----:B------:R0:W-:Y:S01]  /*3c80*/  STL [R1+0x38], R212 ;  /* 0x000038d401007387 */ /* 0x0001e20000100800 */
[----:B------:R-:W-:-:S01]  /*3c90*/  FADD R214, R138, R214 ;  /* 0x000000d68ad67221 */ /* 0x000fc20000000000 */
[----:B--2---:R-:W-:Y:S02]  /*3ca0*/  FADD R215, R139, R215 ;  /* 0x000000d78bd77221 */ /* 0x004fe40000000000 */
[----:B0-----:R1:W5:Y:S01]  /*3cb0*/  LDL.LU R212, [R1+0xcc] ;  /* 0x0000cc0001d47983 */ /* 0x0013620000300800 */
[----:B---3--:R-:W-:-:S03]  /*3cc0*/  FADD R216, R140, R216 ;  /* 0x000000d88cd87221 */ /* 0x008fc60000000000 */
[----:B------:R0:W-:Y:S01]  /*3cd0*/  STL [R1+0x3c], R213 ;  /* 0x00003cd501007387 */ /* 0x0001e20000100800 */
[----:B----4-:R-:W-:-:S03]  /*3ce0*/  FADD R217, R141, R217 ;  /* 0x000000d98dd97221 */ /* 0x010fc60000000000 */
[----:B0-----:R1:W5:Y:S01]  /*3cf0*/  LDL.LU R213, [R1+0xc8] ;  /* 0x0000c80001d57983 */ /* 0x0013620000300800 */
[----:B------:R-:W-:-:S03]  /*3d00*/  FADD R218, R142, R218 ;  /* 0x000000da8eda7221 */ /* 0x000fc60000000000 */
[----:B------:R0:W-:Y:S01]  /*3d10*/  STL [R1+0x40], R214 ;  /* 0x000040d601007387 */ /* 0x0001e20000100800 */
[----:B------:R-:W-:-:S01]  /*3d20*/  FADD R219, R143, R219 ;  /* 0x000000db8fdb7221 */ /* 0x000fc20000000000 */
[----:B------:R-:W-:Y:S02]  /*3d30*/  FADD R220, R144, R220 ;  /* 0x000000dc90dc7221 */ /* 0x000fe40000000000 */
[----:B0-----:R1:W5:Y:S04]  /*3d40*/  LDL.LU R214, [R1+0xc4] ;  /* 0x0000c40001d67983 */ /* 0x0013680000300800 */
[----:B------:R0:W-:Y:S01]  /*3d50*/  STL [R1+0x44], R215 ;  /* 0x000044d701007387 */ /* 0x0001e20000100800 */
[----:B------:R-:W-:-:S01]  /*3d60*/  FADD R221, R145, R221 ;  /* 0x000000dd91dd7221 */ /* 0x000fc20000000000 */
[----:B------:R-:W-:-:S02]  /*3d70*/  FADD R222, R146, R222 ;  /* 0x000000de92de7221 */ /* 0x000fc40000000000 */
[----:B0-----:R1:W5:Y:S04]  /*3d80*/  LDL.LU R215, [R1+0xc0] ;  /* 0x0000c00001d77983 */ /* 0x0013680000300800 */
[----:B------:R0:W-:Y:S01]  /*3d90*/  STL [R1+0x48], R216 ;  /* 0x000048d801007387 */ /* 0x0001e20000100800 */
[----:B------:R-:W-:-:S03]  /*3da0*/  FADD R223, R147, R223 ;  /* 0x000000df93df7221 */ /* 0x000fc60000000000 */
        /* <DEDUP_REMOVED lines=13> */
[----:B------:R0:W-:Y:S04]  /*3e80*/  STL [R1+0x5c], R221 ;  /* 0x00005cdd01007387 */ /* 0x0001e80000100800 */
        /* <DEDUP_REMOVED lines=12> */
[----:B0-----:R1:W5:Y:S01]  /*3f50*/  LDL.LU R227, [R1+0x90] ;  /* 0x0000900001e37983 */ /* 0x0013620000300800 */
[----:B------:R-:W-:-:S05]  /*3f60*/  UMOV UR6, URZ ;  /* 0x0000003f00067c82 */ /* 0x000fca0008000000 */
.L_x_28:
[----:B------:R-:W-:Y:S05]  /*3f70*/  @!P1 BRA `(.L_x_29) ;  /* 0x0000000000049947 */ /* 0x000fea0003800000 */
[----:B------:R-:W-:Y:S01]  /*3f80*/  BPT.TRAP 0x1 ;  /* 0x000000040000795c */ /* 0x000fe20000300000 */
.L_x_29:
[----:B------:R3:W-:Y:S04]  /*3f90*/  STL [R1+0x94], R2 ;  /* 0x0000940201007387 */ /* 0x0007e80000100800 */
[----:B---3--:R-:W3:Y:S04]  /*3fa0*/  LDL R2, [R1+0x78] ;  /* 0x0000780001027983 */ /* 0x008ee80000100800 */
[----:B-----5:R4:W-:Y:S04]  /*3fb0*/  STL [R1+0x90], R0 ;  /* 0x0000900001007387 */ /* 0x0209e80000100800 */
[----:B----4-:R-:W4:Y:S01]  /*3fc0*/  LDL R0, [R1+0x7c] ;  /* 0x00007c0001007983 */ /* 0x010f220000100800 */
[----:B0-----:R-:W-:Y:S01]  /*3fd0*/  IMAD.U32 R229, RZ, RZ, UR17 ;  /* 0x00000011ffe57e24 */ /* 0x001fe2000f8e00ff */
[----:B---3--:R-:W-:-:S02]  /*3fe0*/  ISETP.NE.AND P0, PT, R2, RZ, PT ;  /* 0x000000ff0200720c */ /* 0x008fc40003f05270 */
[----:B------:R0:W5:Y:S11]  /*3ff0*/  LDL.LU R2, [R1+0x94] ;  /* 0x0000940001027983 */ /* 0x0001760000300800 */
[----:B------:R-:W-:-:S05]  /*4000*/  @P0 LEA R229, R229, UR14, 0x3 ;  /* 0x0000000ee5e50c11 */ /* 0x000fca000f8e18ff */
[----:B------:R-:W-:-:S05]  /*4010*/  @P0 VIADD R229, R229, 0x20 ;  /* 0x00000020e5e50836 */ /* 0x000fca0000000000 */
[----:B----4-:R-:W-:Y:S02]  /*4020*/  @P0 PRMT R229, R0, 0x654, R229 ;  /* 0x0000065400e50816 */ /* 0x010fe400000000e5 */
[----:B------:R0:W5:Y:S01]  /*4030*/  LDL.LU R0, [R1+0x90] ;  /* 0x0000900001007983 */ /* 0x0001620000300800 */
[----:B------:R-:W-:Y:S01]  /*4040*/  UISETP.GT.U32.AND UP0, UPT, UR13, 0x1, UPT ;  /* 0x000000010d00788c */ /* 0x000fe2000bf04070 */
[----:B------:R0:W-:Y:S05]  /*4050*/  @P0 SYNCS.ARRIVE.TRANS64.RED.A1T0 RZ, [R229+URZ], RZ ;  /* 0x000000ffe5ff09a7 */ /* 0x0001ea000810043f */
[----:B------:R-:W-:-:S13]  /*4060*/  PLOP3.LUT P0, PT, PT, PT, UP0, 0x80, 0x0 ;  /* 0x000000000000781c */ /* 0x000fda0003f0f008 */
[----:B0-----:R-:W-:Y:S05]  /*4070*/  @P0 BRA `(.L_x_30) ;  /* 0x0000000000040947 */ /* 0x001fea0003800000 */
[----:B------:R-:W-:Y:S01]  /*4080*/  BPT.TRAP 0x1 ;  /* 0x000000040000795c */ /* 0x000fe20000300000 */
.L_x_30:
[----:B------:R-:W-:Y:S01]  /*4090*/  UIADD3 UR16, UR16, 0x1, URZ ;  /* 0x0000000110107890 */ /* 0x000fe2000fffe03f */
[C---:B------:R-:W-:Y:S01]  /*40a0*/  ISETP.GT.AND P0, PT, R228.reuse, 0x1, PT ;  /* 0x00000001e400780c */ /* 0x040fe20003f04270 */
[----:B------:R-:W-:Y:S01]  /*40b0*/  UIADD3 UR17, UR17, 0x1, URZ ;  /* 0x0000000111117890 */ /* 0x000fe2000fffe03f */
[----:B------:R-:W-:Y:S01]  /*40c0*/  VIADD R228, R228, 0xffffffff ;  /* 0xffffffffe4e47836 */ /* 0x000fe20000000000 */
[----:B------:R-:W-:Y:S02]  /*40d0*/  UISETP.NE.AND UP0, UPT, UR16, 0x4, UPT ;  /* 0x000000041000788c */ /* 0x000fe4000bf05270 */
[----:B------:R-:W-:Y:S02]  /*40e0*/  UISETP.NE.AND UP1, UPT, UR17, 0x4, UPT ;  /* 0x000000041100788c */ /* 0x000fe4000bf25270 */
[----:B------:R-:W-:Y:S02]  /*40f0*/  USEL UR8, URZ, 0x1, UP0 ;  /* 0x000000013f087887 */ /* 0x000fe40008000000 */
[----:B------:R-:W-:-:S02]  /*4100*/  USEL UR16, UR16, URZ, UP0 ;  /* 0x0000003f10107287 */ /* 0x000fc40008000000 */
[----:B------:R-:W-:Y:S02]  /*4110*/  USEL UR17, UR17, URZ, UP1 ;  /* 0x0000003f11117287 */ /* 0x000fe40008800000 */
[----:B------:R-:W-:Y:S01]  /*4120*/  LOP3.LUT R227, R227, UR8, RZ, 0x3c, !PT ;  /* 0x00000008e3e37c12 */ /* 0x000fe2000f8e3cff */
[----:B------:R-:W-:Y:S01]  /*4130*/  UMOV UR8, 0x1 ;  /* 0x0000000100087882 */ /* 0x000fe20000000000 */
[----:B------:R-:W-:Y:S08]  /*4140*/  @P0 BRA `(.L_x_31) ;  /* 0xffffffec007c0947 */ /* 0x000ff0000383ffff */
.L_x_23:
[----:B------:R-:W-:-:S04]  /*4150*/  UISETP.NE.AND UP0, UPT, UR6, URZ, UPT ;  /* 0x0000003f0600728c */ /* 0x000fc8000bf05270 */
[----:B------:R-:W-:-:S06]  /*4160*/  USEL UR6, URZ, 0x1, !UP0 ;  /* 0x000000013f067887 */ /* 0x000fcc000c000000 */
[----:B------:R-:W-:-:S13]  /*4170*/  ISETP.NE.AND P0, PT, RZ, UR6, PT ;  /* 0x00000006ff007c0c */ /* 0x000fda000bf05270 */
[----:B------:R-:W-:Y:S05]  /*4180*/  @!P0 BRA `(.L_x_32) ;  /* 0x0000000c00dc8947 */ /* 0x000fea0003800000 */
[----:B------:R-:W3:Y:S04]  /*4190*/  LDL.LU R227, [R1+0x74] ;  /* 0x0000740001e37983 */ /* 0x000ee80000300800 */
[----:B---3--:R0:W-:Y:S04]  /*41a0*/  STL [R1+0x90], R227 ;  /* 0x000090e301007387 */ /* 0x0081e80000100800 */
[----:B0-----:R-:W3:Y:S04]  /*41b0*/  LDL.LU R227, [R1+0x70] ;  /* 0x0000700001e37983 */ /* 0x001ee80000300800 */
        /* <DEDUP_REMOVED lines=55> */
[----:B0-----:R-:W3:Y:S01]  /*4530*/  LDL.LU R227, [R1] ;  /* 0x0000000001e37983 */ /* 0x001ee20000300800 */
[----:B------:R-:W-:-:S02]  /*4540*/  WARPGROUP.DEPBAR.LE gsb0, 0x0 ;  /* 0x00008000000079c5 */ /* 0x000fc40000010000 */
[----:B------:R-:W-:Y:S01]  /*4550*/  FADD R226, R24, R226 ;  /* 0x000000e218e27221 */ /* 0x000fe20000000000 */
        /* <DEDUP_REMOVED lines=95> */
[----:B-----5:R-:W-:Y:S01]  /*4b50*/  FADD R2, R120, R2 ;  /* 0x0000000278027221 */ /* 0x020fe20000000000 */
[----:B------:R-:W-:Y:S01]  /*4b60*/  FADD R0, R121, R0 ;  /* 0x0000000079007221 */ /* 0x000fe20000000000 */
[----:B---3--:R-:W-:-:S05]  /*4b70*/  FADD R227, R122, R227 ;  /* 0x000000e37ae37221 */ /* 0x008fca0000000000 */
[----:B------:R0:W-:Y:S04]  /*4b80*/  STL [R1], R227 ;  /* 0x000000e301007387 */ /* 0x0001e80000100800 */
[----:B0-----:R-:W3:Y:S02]  /*4b90*/  LDL.LU R227, [R1+0x100] ;  /* 0x0001000001e37983 */ /* 0x001ee40000300800 */
[----:B---3--:R-:W-:-:S05]  /*4ba0*/  FADD R227, R123, R227 ;  /* 0x000000e37be37221 */ /* 0x008fca0000000000 */
[----:B------:R0:W-:Y:S04]  /*4bb0*/  STL [R1+0x4], R227 ;  /* 0x000004e301007387 */ /* 0x0001e80000100800 */
        /* <DEDUP_REMOVED lines=83> */
[----:B------:R0:W-:Y:S02]  /*50f0*/  STL [R1+0x74], R227 ;  /* 0x000074e301007387 */ /* 0x0001e40000100800 */
.L_x_32:
[----:B------:R-:W-:Y:S02]  /*5100*/  WARPGROUP.DEPBAR.LE gsb0, 0x0 ;  /* 0x00008000000079c5 */ /* 0x000fe40000010000 */
[----:B------:R-:W3:Y:S02]  /*5110*/  LDC R24, c[0x0][0x28c] ;  /* 0x0000a300ff187b82 */ /* 0x000ee40000000800 */
[----:B---3--:R-:W-:-:S13]  /*5120*/  ISETP.GE.AND P0, PT, R24, 0x1, PT ;  /* 0x000000011800780c */ /* 0x008fda0003f06270 */
[----:B------:R-:W-:Y:S05]  /*5130*/  @!P0 BRA `(.L_x_33) ;  /* 0x0000000000608947 */ /* 0x000fea0003800000 */
[----:B------:R-:W-:-:S06]  /*5140*/  UISETP.NE.AND UP0, UPT, UR22, 0x3, UPT ;  /* 0x000000031600788c */ /* 0x000fcc000bf05270 */
[----:B------:R-:W-:-:S13]  /*5150*/  PLOP3.LUT P0, PT, PT, PT, UP0, 0x80, 0x0 ;  /* 0x000000000000781c */ /* 0x000fda0003f0f008 */
[----:B------:R-:W-:Y:S05]  /*5160*/  @!P0 BRA `(.L_x_34) ;  /* 0x0000000000048947 */ /* 0x000fea0003800000 */
[----:B------:R-:W-:Y:S01]  /*5170*/  BPT.TRAP 0x1 ;  /* 0x000000040000795c */ /* 0x000fe20000300000 */
.L_x_34:
[----:B-----5:R3:W-:Y:S04]  /*5180*/  STL [R1+0x90], R0 ;  /* 0x0000900001007387 */ /* 0x0207e80000100800 */
[----:B0-----:R-:W4:Y:S04]  /*5190*/  LDL R227, [R1+0x7c] ;  /* 0x00007c0001e37983 */ /* 0x001f280000100800 */
[----:B---3--:R-:W3:Y:S01]  /*51a0*/  LDL R0, [R1+0x78] ;  /* 0x0000780001007983 */ /* 0x008ee20000100800 */
[----:B------:R-:W-:Y:S01]  /*51b0*/  UISETP.LT.AND UP1, UPT, UR12, 0x1, UPT ;  /* 0x000000010c00788c */ /* 0x000fe2000bf21270 */
[----:B------:R-:W-:Y:S01]  /*51c0*/  IMAD.U32 R25, RZ, RZ, UR14 ;  /* 0x0000000eff197e24 */ /* 0x000fe2000f8e00ff */
[----:B---3--:R-:W-:-:S02]  /*51d0*/  ISETP.NE.AND P0, PT, R0, RZ, PT ;  /* 0x000000ff0000720c */ /* 0x008fc40003f05270 */
[----:B------:R3:W5:Y:S11]  /*51e0*/  LDL.LU R0, [R1+0x90] ;  /* 0x0000900001007983 */ /* 0x0007760000300800 */
[----:B------:R-:W-:-:S05]  /*51f0*/  VOTEU.ANY UP0, P0 ;  /* 0x00000000003f7886 */ /* 0x000fca0000000100 */
[----:B------:R-:W-:-:S04]  /*5200*/  @UP0 USEL UR6, UR12, 0x1, UP1 ;  /* 0x000000010c060887 */ /* 0x000fc80008800000 */
[----:B------:R-:W-:-:S06]  /*5210*/  @UP0 UIADD3 UR6, UR5, UR12, -UR6 ;  /* 0x0000000c05060290 */ /* 0x000fcc000fffe806 */
[----:B------:R-:W-:-:S04]  /*5220*/  IMAD.U32 R24, RZ, RZ, UR6 ;  /* 0x00000006ff187e24 */ /* 0x000fc8000f8e00ff */
[----:B------:R-:W-:-:S05]  /*5230*/  @P0 IMAD.SHL.U32 R24, R24, 0x8, RZ ;  /* 0x0000000818180824 */ /* 0x000fca00078e00ff */
[----:B------:R-:W-:Y:S01]  /*5240*/  @P0 LOP3.LUT R24, R24, 0x18, RZ, 0xc0, !PT ;  /* 0x0000001818180812 */ /* 0x000fe200078ec0ff */
[----:B------:R-:W-:-:S03]  /*5250*/  UISETP.GT.U32.AND UP0, UPT, UR13, 0x1, UPT ;  /* 0x000000010d00788c */ /* 0x000fc6000bf04070 */
[----:B------:R-:W-:-:S04]  /*5260*/  @P0 IADD3 R24, R25, 0x20, R24 ;  /* 0x0000002019180810 */ /* 0x000fc80007ffe018 */
[----:B----4-:R-:W-:-:S04]  /*5270*/  @P0 PRMT R24, R227, 0x654, R24 ;  /* 0x00000654e3180816 */ /* 0x010fc80000000018 */
[----:B------:R3:W-:Y:S01]  /*5280*/  @P0 SYNCS.ARRIVE.TRANS64.RED.A1T0 RZ, [R24+URZ], RZ ;  /* 0x000000ff18ff09a7 */ /* 0x0007e2000810043f */
[----:B------:R-:W-:-:S13]  /*5290*/  PLOP3.LUT P0, PT, PT, PT, UP0, 0x80, 0x0 ;  /* 0x000000000000781c */ /* 0x000fda0003f0f008 */
[----:B---3--:R-:W-:Y:S05]  /*52a0*/  @P0 BRA `(.L_x_33) ;  /* 0x0000000000040947 */ /* 0x008fea0003800000 */
[----:B------:R-:W-:Y:S01]  /*52b0*/  BPT.TRAP 0x1 ;  /* 0x000000040000795c */ /* 0x000fe20000300000 */
.L_x_33:
[----:B-----5:R3:W-:Y:S01]  /*52c0*/  STL [R1+0x94], R2 ;  /* 0x0000940201007387 */ /* 0x0207e20000100800 */
[----:B------:R-:W4:Y:S01]  /*52d0*/  LDC R28, c[0x0][0x288] ;  /* 0x0000a200ff1c7b82 */ /* 0x000f220000000800 */
[----:B------:R-:W-:Y:S02]  /*52e0*/  ULDC UR6, c[0x0][0x284] ;  /* 0x0000a10000067ab9 */ /* 0x000fe40000000800 */
[----:B------:R0:W-:Y:S01]  /*52f0*/  STL [R1+0x90], R0 ;  /* 0x0000900001007387 */ /* 0x0001e20000100800 */
[----:B---3--:R-:W3:Y:S03]  /*5300*/  S2R R2, SR_TID.X ;  /* 0x0000000000027919 */ /* 0x008ee60000002100 */
[----:B0-----:R-:W2:Y:S04]  /*5310*/  LDL.LU R0, [R1+0x8c] ;  /* 0x00008c0001007983 */ /* 0x001ea80000300800 */
[----:B------:R-:W4:Y:S01]  /*5320*/  LDL.LU R227, [R1+0x88] ;  /* 0x0000880001e37983 */ /* 0x000f220000300800 */
[----:B---3--:R-:W-:-:S02]  /*5330*/  SHF.R.U32.HI R24, RZ, 0x2, R2 ;  /* 0x00000002ff187819 */ /* 0x008fc40000011602 */
[----:B------:R-:W-:Y:S02]  /*5340*/  SHF.R.U32.HI R27, RZ, 0x7, R2 ;  /* 0x00000007ff1b7819 */ /* 0x000fe40000011602 */
[----:B------:R-:W-:Y:S02]  /*5350*/  LOP3.LUT R26, R2, 0x60, RZ, 0xc0, !PT ;  /* 0x00000060021a7812 */ /* 0x000fe400078ec0ff */
[----:B------:R-:W-:Y:S02]  /*5360*/  LOP3.LUT R25, R24, 0x7, RZ, 0xc0, !PT ;  /* 0x0000000718197812 */ /* 0x000fe400078ec0ff */
[----:B------:R-:W-:Y:S02]  /*5370*/  LOP3.LUT R24, R27, 0x1, RZ, 0xc0, !PT ;  /* 0x000000011b187812 */ /* 0x000fe400078ec0ff */
[----:B------:R-:W-:-:S03]  /*5380*/  SHF.R.U32.HI R26, RZ, 0x1, R26 ;  /* 0x00000001ff1a7819 */ /* 0x000fc6000001161a */
[----:B------:R-:W-:Y:S01]  /*5390*/  IMAD.SHL.U32 R30, R24, 0x40, RZ ;  /* 0x00000040181e7824 */ /* 0x000fe200078e00ff */
[----:B------:R-:W-:-:S04]  /*53a0*/  IADD3 R27, RZ, -R26, -R25 ;  /* 0x8000001aff1b7210 */ /* 0x000fc80007ffe819 */
[----:B------:R-:W-:Y:S01]  /*53b0*/  LOP3.LUT R25, R30, 0x40, R25, 0xe2, !PT ;  /* 0x000000401e197812 */ /* 0x000fe200078ee219 */
[----:B------:R-:W-:Y:S01]  /*53c0*/  IMAD R29, R24, -0x40, R27 ;  /* 0xffffffc0181d7824 */ /* 0x000fe200078e021b */
[C---:B------:R-:W-:Y:S01]  /*53d0*/  LOP3.LUT R24, R2.reuse, 0x3, RZ, 0xc0, !PT ;  /* 0x0000000302187812 */ /* 0x040fe200078ec0ff */
[----:B------:R-:W-:Y:S02]  /*53e0*/  IMAD.SHL.U32 R27, R2, 0x2, RZ ;  /* 0x00000002021b7824 */ /* 0x000fe400078e00ff */
[----:B------:R0:W5:Y:S01]  /*53f0*/  LDL.LU R2, [R1+0x94] ;  /* 0x0000940001027983 */ /* 0x0001620000300800 */
[C---:B--2---:R-:W-:Y:S02]  /*5400*/  IMAD.SHL.U32 R30, R0.reuse, 0x80, RZ ;  /* 0x00000080001e7824 */ /* 0x044fe400078e00ff */
[----:B------:R-:W-:Y:S02]  /*5410*/  IMAD.WIDE R32, R0, 0x80, RZ ;  /* 0x0000008000207825 */ /* 0x000fe400078e02ff */
[----:B------:R0:W5:Y:S02]  /*5420*/  LDL.LU R0, [R1+0x90] ;  /* 0x0000900001007983 */ /* 0x0001640000300800 */
[----:B----4-:R-:W-:-:S05]  /*5430*/  IMAD.SHL.U32 R35, R227, 0x100, RZ ;  /* 0x00000100e3237824 */ /* 0x010fca00078e00ff */
[----:B------:R-:W-:-:S04]  /*5440*/  ISETP.GE.AND P0, PT, R35, R28, PT ;  /* 0x0000001c2300720c */ /* 0x000fc80003f06270 */
[----:B------:R-:W-:Y:S01]  /*5450*/  ISETP.GE.OR P0, PT, R30, UR6, P0 ;  /* 0x000000061e007c0c */ /* 0x000fe20008706670 */
[----:B------:R-:W-:Y:S01]  /*5460*/  IMAD R24, R24, -0x2, R28 ;  /* 0xfffffffe18187824 */ /* 0x000fe200078e021c */
[----:B------:R-:W-:Y:S02]  /*5470*/  LOP3.LUT R27, R27, 0x6, RZ, 0xc0, !PT ;  /* 0x000000061b1b7812 */ /* 0x000fe400078ec0ff */
[----:B------:R-:W-:Y:S01]  /*5480*/  IADD3 R38, -R30, UR6, R29 ;  /* 0x000000061e267c10 */ /* 0x000fe2000fffe11d */
[----:B------:R-:W-:Y:S01]  /*5490*/  IMAD.IADD R35, R24, 0x1, -R35 ;  /* 0x0000000118237824 */ /* 0x000fe200078e0a23 */
[----:B------:R-:W-:Y:S01]  /*54a0*/  PRMT R28, R27, 0x6540, R227 ;  /* 0x000065401b1c7816 */ /* 0x000fe200000000e3 */
[----:B------:R-:W-:Y:S01]  /*54b0*/  IMAD.MOV.U32 R34, RZ, RZ, -0x1 ;  /* 0xffffffffff227424 */ /* 0x000fe200078e00ff */
[----:B------:R-:W-:-:S05]  /*54c0*/  LOP3.LUT R39, R32, R25, R26, 0xfe, !PT ;  /* 0x0000001920277212 */ /* 0x000fca00078efe1a */
[----:B0-----:R-:W-:Y:S05]  /*54d0*/  @P0 BRA `(.L_x_35) ;  /* 0x0000008c00bc0947 */ /* 0x001fea0003800000 */
[----:B------:R-:W0:Y:S01]  /*54e0*/  LDC.64 R26, c[0x0][0x5c8] ;  /* 0x00017200ff1a7b82 */ /* 0x000e220000000a00 */
[----:B------:R-:W-:Y:S01]  /*54f0*/  USHF.R.S32.HI UR7, URZ, 0x1f, UR23 ;  /* 0x0000001f3f077899 */ /* 0x000fe20008011417 */
[--C-:B------:R-:W-:Y:S01]  /*5500*/  SHF.R.S32.HI R29, RZ, 0x1f, R28.reuse ;  /* 0x0000001fff1d7819 */ /* 0x100fe2000001141c */
[----:B------:R-:W-:Y:S01]  /*5510*/  ULDC.64 UR8, c[0x0][0x5d0] ;  /* 0x0001740000087ab9 */ /* 0x000fe20000000a00 */
[----:B------:R-:W-:Y:S01]  /*5520*/  BSSY B0, `(.L_x_35) ;  /* 0x00008ea000007945 */ /* 0x000fe20003800000 */
[----:B------:R-:W-:Y:S02]  /*5530*/  UIMAD UR6, UR7, UR8, URZ ;  /* 0x00000008070672a4 */ /* 0x000fe4000f8e023f */
[----:B------:R-:W-:Y:S02]  /*5540*/  IMAD.U32 R25, RZ, RZ, UR8 ;  /* 0x00000008ff197e24 */ /* 0x000fe4000f8e00ff */
[----:B------:R-:W-:Y:S02]  /*5550*/  UIMAD UR6, UR23, UR9, UR6 ;  /* 0x00000009170672a4 */ /* 0x000fe4000f8e0206 */
[----:B------:R-:W-:Y:S01]  /*5560*/  IMAD.WIDE.U32 R24, R25, UR23, R28 ;  /* 0x0000001719187c25 */ /* 0x000fe2000f8e001c */
[----:B------:R-:W-:-:S03]  /*5570*/  ULDC.64 UR8, c[0x0][0x5c0] ;  /* 0x0001700000087ab9 */ /* 0x000fc60000000a00 */
[----:B------:R-:W-:Y:S02]  /*5580*/  VIADD R25, R25, UR6 ;  /* 0x0000000619197c36 */ /* 0x000fe40008000000 */
[-C--:B0-----:R-:W-:Y:S02]  /*5590*/  IMAD R30, R33, R26.reuse, RZ ;  /* 0x0000001a211e7224 */ /* 0x081fe400078e02ff */
[----:B------:R-:W-:-:S04]  /*55a0*/  IMAD.WIDE.U32 R24, R39, R26, R24 ;  /* 0x0000001a27187225 */ /* 0x000fc800078e0018 */
[----:B------:R-:W-:-:S04]  /*55b0*/  IMAD R31, R39, R27, R30 ;  /* 0x0000001b271f7224 */ /* 0x000fc800078e021e */
[----:B------:R-:W-:Y:S01]  /*55c0*/  IMAD.IADD R30, R25, 0x1, R31 ;  /* 0x00000001191e7824 */ /* 0x000fe200078e021f */
[----:B------:R-:W-:Y:S02]  /*55d0*/  LEA R25, P0, R26, R24, 0x3 ;  /* 0x000000181a197211 */ /* 0x000fe400078018ff */
[----:B------:R-:W-:Y:S02]  /*55e0*/  IADD3 R24, P1, R24, UR8, RZ ;  /* 0x0000000818187c10 */ /* 0x000fe4000ff3e0ff */
[----:B------:R-:W-:Y:S02]  /*55f0*/  LEA.HI.X R27, R26, R30, R27, 0x3, P0 ;  /* 0x0000001e1a1b7211 */ /* 0x000fe400000f1c1b */
[----:B------:R-:W-:Y:S02]  /*5600*/  FSETP.NEU.AND P0, PT, RZ, UR21, PT ;  /* 0x00000015ff007c0b */ /* 0x000fe4000bf0d000 */
[----:B------:R-:W-:Y:S02]  /*5610*/  IADD3 R26, P3, R25, UR8, RZ ;  /* 0x00000008191a7c10 */ /* 0x000fe4000ff7e0ff */
[----:B------:R-:W-:-:S02]  /*5620*/  IADD3.X R25, R30, UR9, RZ, P1, !PT ;  /* 0x000000091e197c10 */ /* 0x000fc40008ffe4ff */
[----:B------:R-:W-:-:S07]  /*5630*/  IADD3.X R27, R27, UR9, RZ, P3, !PT ;  /* 0x000000091b1b7c10 */ /* 0x000fce0009ffe4ff */
[----:B------:R-:W-:Y:S05]  /*5640*/  @!P0 BRA `(.L_x_36) ;  /* 0x0000006800dc8947 */ /* 0x000fea0003800000 */
[----:B------:R-:W-:Y:S01]  /*5650*/  ULDC.64 UR8, c[0x0][0x5b8] ;  /* 0x00016e0000087ab9 */ /* 0x000fe20000000a00 */
[----:B------:R-:W-:Y:S01]  /*5660*/  ISETP.GE.AND P0, PT, R38, 0x1, PT ;  /* 0x000000012600780c */ /* 0x000fe20003f06270 */
[----:B------:R-:W-:Y:S02]  /*5670*/  UIMAD UR6, UR7, UR8, URZ ;  /* 0x00000008070672a4 */ /* 0x000fe4000f8e023f */
[----:B------:R-:W-:Y:S01]  /*5680*/  IMAD.U32 R31, RZ, RZ, UR8 ;  /* 0x00000008ff1f7e24 */ /* 0x000fe2000f8e00ff */
[----:B------:R-:W-:Y:S01]  /*5690*/  BSSY B1, `(.L_x_37) ;  /* 0x0000010000017945 */ /* 0x000fe20003800000 */
[----:B------:R-:W-:Y:S01]  /*56a0*/  ISETP.LT.OR P4, PT, R35, 0x1, !P0 ;  /* 0x000000012300780c */ /* 0x000fe20004781670 */
[----:B------:R-:W-:Y:S02]  /*56b0*/  UIMAD UR6, UR23, UR9, UR6 ;  /* 0x00000009170672a4 */ /* 0x000fe4000f8e0206 */
[----:B------:R-:W-:Y:S01]  /*56c0*/  IMAD.WIDE.U32 R28, R31, UR23, R28 ;  /* 0x000000171f1c7c25 */ /* 0x000fe2000f8e001c */
[----:B------:R-:W-:-:S03]  /*56d0*/  ULDC.64 UR8, c[0x0][0x5a8] ;  /* 0x00016a0000087ab9 */ /* 0x000fc60000000a00 */
[----:B------:R-:W-:Y:S02]  /*56e0*/  IMAD.MOV.U32 R30, RZ, RZ, R28 ;  /* 0x000000ffff1e7224 */ /* 0x000fe400078e001c */
[----:B------:R-:W-:Y:S01]  /*56f0*/  VIADD R31, R29, UR6 ;  /* 0x000000061d1f7c36 */ /* 0x000fe20008000000 */
[----:B------:R-:W-:Y:S02]  /*5700*/  ULDC.64 UR6, c[0x0][0x5b0] ;  /* 0x00016c0000067ab9 */ /* 0x000fe40000000a00 */
[----:B------:R-:W-:Y:S02]  /*5710*/  IMAD R36, R33, UR6, RZ ;  /* 0x0000000621247c24 */ /* 0x000fe4000f8e02ff */
[----:B------:R-:W-:-:S04]  /*5720*/  IMAD.WIDE.U32 R28, R39, UR6, R30 ;  /* 0x00000006271c7c25 */ /* 0x000fc8000f8e001e */
[--C-:B------:R-:W-:Y:S01]  /*5730*/  IMAD R37, R39, UR7, R36.reuse ;  /* 0x0000000727257c24 */ /* 0x100fe2000f8e0224 */
[----:B------:R-:W-:Y:S02]  /*5740*/  IADD3 R28, P1, R28, UR8, RZ ;  /* 0x000000081c1c7c10 */ /* 0x000fe4000ff3e0ff */
[----:B------:R-:W-:Y:S02]  /*5750*/  PRMT R36, RZ, 0x7610, R36 ;  /* 0x00007610ff247816 */ /* 0x000fe40000000024 */
[----:B------:R-:W-:Y:S01]  /*5760*/  IADD3.X R29, R29, UR9, R37, P1, !PT ;  /* 0x000000091d1d7c10 */ /* 0x000fe20008ffe425 */
[----:B------:R-:W-:Y:S08]  /*5770*/  @P4 BRA `(.L_x_38) ;  /* 0x0000000000044947 */ /* 0x000ff00003800000 */
[----:B------:R0:W5:Y:S02]  /*5780*/  LDG.E.U8 R36, desc[UR18][R28.64] ;  /* 0x000000121c247981 */ /* 0x000164000c1e1100 */
.L_x_38:
[----:B------:R-:W-:Y:S05]  /*5790*/  BSYNC B1 ;  /* 0x0000000000017941 */ /* 0x000fea0003800000 */
.L_x_37:
[----:B-----5:R-:W-:Y:S01]  /*57a0*/  LOP3.LUT R36, R36, 0xff, RZ, 0xc0, !PT ;  /* 0x000000ff24247812 */ /* 0x020fe200078ec0ff */
[----:B------:R-:W-:Y:S01]  /*57b0*/  BSSY B1, `(.L_x_39) ;  /* 0x000000b000017945 */ /* 0x000fe20003800000 */
[----:B------:R-:W-:Y:S02]  /*57c0*/  ISETP.LT.OR P3, PT, R35, 0x2, !P0 ;  /* 0x000000022300780c */ /* 0x000fe40004761670 */
[----:B------:R-:W-:-:S05]  /*57d0*/  F2FP.F16.E4M3.UNPACK_B R36, R36 ;  /* 0x00000024ff24723e */ /* 0x000fca00020006ff */
[----:B------:R-:W-:-:S05]  /*57e0*/  HADD2.F32 R36, -RZ, R36.H0_H0 ;  /* 0x20000024ff247230 */ /* 0x000fca0000004100 */
[----:B------:R-:W-:Y:S01]  /*57f0*/  FMUL R37, R36, UR21 ;  /* 0x0000001524257c20 */ /* 0x000fe20008400000 */
[----:B------:R-:W-:-:S03]  /*5800*/  PRMT R36, RZ, 0x7610, R36 ;  /* 0x00007610ff247816 */ /* 0x000fc60000000024 */
[----:B------:R-:W-:-:S05]  /*5810*/  FFMA R37, R226, UR20, R37 ;  /* 0x00000014e2257c23 */ /* 0x000fca0008000025 */
[----:B------:R-:W-:-:S05]  /*5820*/  F2FP.SATFINITE.E4M3.F32.PACK_AB_MERGE_C R37, RZ, R37, RZ ;  /* 0x00000025ff25723e */ /* 0x000fca00048070ff */
[----:B------:R2:W-:Y:S01]  /*5830*/  @!P4 STG.E.U8 desc[UR18][R24.64], R37 ;  /* 0x000000251800c986 */ /* 0x0005e2000c101112 */
[----:B------:R-:W-:Y:S05]  /*5840*/  @P3 BRA `(.L_x_40) ;  /* 0x0000000000043947 */ /* 0x000fea0003800000 */
[----:B------:R3:W5:Y:S02]  /*5850*/  LDG.E.U8 R36, desc[UR18][R28.64+0x1] ;  /* 0x000001121c247981 */ /* 0x000764000c1e1100 */
.L_x_40:
[----:B------:R-:W-:Y:S05]  /*5860*/  BSYNC B1 ;  /* 0x0000000000017941 */ /* 0x000fea0003800000 */
.L_x_39:
[----:B-----5:R-:W-:Y:S01]  /*5870*/  LOP3.LUT R36, R36, 0xff, RZ, 0xc0, !PT ;  /* 0x000000ff24247812 */ /* 0x020fe200078ec0ff */
[----:B------:R-:W-:Y:S01]  /*5880*/  BSSY B1, `(.L_x_41) ;  /* 0x0000013000017945 */ /* 0x000fe20003800000 */
[----:B--2---:R-:W-:Y:S02]  /*5890*/  IADD3 R37, P1, R39, 0x8, RZ ;  /* 0x0000000827257810 */ /* 0x004fe40007f3e0ff */
[----:B------:R-:W-:-:S03]  /*58a0*/  F2FP.F16.E4M3.UNPACK_B R36, R36 ;  /* 0x00000024ff24723e */ /* 0x000fc600020006ff */
[----:B------:R-:W-:Y:S01]  /*58b0*/  IMAD.X R32, RZ, RZ, R33, P1 ;  /* 0x000000ffff207224 */ /* 0x000fe200008e0621 */
[----:B------:R-:W-:Y:S01]  /*58c0*/  ISETP.GE.AND P1, PT, R38, 0x9, PT ;  /* 0x000000092600780c */ /* 0x000fe20003f26270 */
[----:B------:R-:W-:Y:S02]  /*58d0*/  HADD2.F32 R36, -RZ, R36.H0_H0 ;  /* 0x20000024ff247230 */ /* 0x000fe40000004100 */
[----:B------:R-:W-:Y:S01]  /*58e0*/  IMAD R32, R32, UR6, RZ ;  /* 0x0000000620207c24 */ /* 0x000fe2000f8e02ff */
[----:B------:R-:W-:Y:S01]  /*58f0*/  ISETP.LT.OR P5, PT, R35, 0x1, !P1 ;  /* 0x000000012300780c */ /* 0x000fe20004fa1670 */
[----:B------:R-:W-:-:S04]  /*5900*/  IMAD.WIDE.U32 R30, R37, UR6, R30 ;  /* 0x00000006251e7c25 */ /* 0x000fc8000f8e001e */
[----:B------:R-:W-:Y:S01]  /*5910*/  FMUL R36, R36, UR21 ;  /* 0x0000001524247c20 */ /* 0x000fe20008400000 */
[----:B------:R-:W-:-:S03]  /*5920*/  IMAD R37, R37, UR7, R32 ;  /* 0x0000000725257c24 */ /* 0x000fc6000f8e0220 */
[----:B------:R-:W-:Y:S01]  /*5930*/  FFMA R36, R225, UR20, R36 ;  /* 0x00000014e1247c23 */ /* 0x000fe20008000024 */
[----:B------:R-:W-:Y:S02]  /*5940*/  IADD3 R30, P4, R30, UR8, RZ ;  /* 0x000000081e1e7c10 */ /* 0x000fe4000ff9e0ff */
[----:B------:R-:W-:Y:S02]  /*5950*/  PRMT R32, RZ, 0x7610, R32 ;  /* 0x00007610ff207816 */ /* 0x000fe40000000020 */
[----:B------:R-:W-:Y:S02]  /*5960*/  F2FP.SATFINITE.E4M3.F32.PACK_AB_MERGE_C R33, RZ, R36, RZ ;  /* 0x00000024ff21723e */ /* 0x000fe400048070ff */
[----:B------:R-:W-:-:S03]  /*5970*/  IADD3.X R31, R31, UR9, R37, P4, !PT ;  /* 0x000000091f1f7c10 */ /* 0x000fc6000a7fe425 */
[----:B------:R2:W-:Y:S01]  /*5980*/  @!P3 STG.E.U8 desc[UR18][R24.64+0x1], R33 ;  /* 0x000001211800b986 */ /* 0x0005e2000c101112 */
[----:B------:R-:W-:Y:S05]  /*5990*/  @P5 BRA `(.L_x_42) ;  /* 0x0000000000045947 */ /* 0x000fea0003800000 */
[----:B------:R4:W5:Y:S02]  /*59a0*/  LDG.E.U8 R32, desc[UR18][R30.64] ;  /* 0x000000121e207981 */ /* 0x000964000c1e1100 */
.L_x_42:
[----:B------:R-:W-:Y:S05]  /*59b0*/  BSYNC B1 ;  /* 0x0000000000017941 */ /* 0x000fea0003800000 */
.L_x_41:
[----:B-----5:R-:W-:Y:S01]  /*59c0*/  LOP3.LUT R32, R32, 0xff, RZ, 0xc0, !PT ;  /* 0x000000ff20207812 */ /* 0x020fe200078ec0ff */
[----:B------:R-:W-:Y:S01]  /*59d0*/  BSSY B1, `(.L_x_43) ;  /* 0x000000b000017945 */ /* 0x000fe20003800000 */
[----:B------:R-:W-:Y:S02]  /*59e0*/  ISETP.LT.OR P3, PT, R35, 0x2, !P1 ;  /* 0x000000022300780c */ /* 0x000fe40004f61670 */
[----:B------:R-:W-:-:S05]  /*59f0*/  F2FP.F16.E4M3.UNPACK_B R32, R32 ;  /* 0x00000020ff20723e */ /* 0x000fca00020006ff */
[----:B------:R-:W-:-:S05]  /*5a00*/  HADD2.F32 R32, -RZ, R32.H0_H0 ;  /* 0x20000020ff207230 */ /* 0x000fca0000004100 */
[----:B--2---:R-:W-:Y:S01]  /*5a10*/  FMUL R33, R32, UR21 ;  /* 0x0000001520217c20 */ /* 0x004fe20008400000 */
[----:B------:R-:W-:-:S03]  /*5a20*/  PRMT R32, RZ, 0x7610, R32 ;  /* 0x00007610ff207816 */ /* 0x000fc60000000020 */
[----:B------:R-:W-:-:S05]  /*5a30*/  FFMA R33, R224, UR20, R33 ;  /* 0x00000014e0217c23 */ /* 0x000fca0008000021 */
[----:B------:R-:W-:-:S05]  /*5a40*/  F2FP.SATFINITE.E4M3.F32.PACK_AB_MERGE_C R33, RZ, R33, RZ ;  /* 0x00000021ff21723e */ /* 0x000fca00048070ff */
[----:B------:R2:W-:Y:S01]  /*5a50*/  @!P5 STG.E.U8 desc[UR18][R26.64], R33 ;  /* 0x000000211a00d986 */ /* 0x0005e2000c101112 */
[----:B------:R-:W-:Y:S05]  /*5a60*/  @P3 BRA `(.L_x_44) ;  /* 0x0000000000043947 */ /* 0x000fea0003800000 */
[----:B------:R0:W5:Y:S02]  /*5a70*/  LDG.E.U8 R32, desc[UR18][R30.64+0x1] ;  /* 0x000001121e207981 */ /* 0x000164000c1e1100 */
.L_x_44:
[----:B------:R-:W-:Y:S05]  /*5a80*/  BSYNC B1 ;  /* 0x0000000000017941 */ /* 0x000fea0003800000 */
.L_x_43:
[----:B-----5:R-:W-:Y:S01]  /*5a90*/  LOP3.LUT R32, R32, 0xff, RZ, 0xc0, !PT ;  /* 0x000000ff20207812 */ /* 0x020fe200078ec0ff */
[----:B------:R-:W-:Y:S01]  /*5aa0*/  BSSY B1, `(.L_x_45) ;  /* 0x000000b000017945 */ /* 0x000fe20003800000 */
[----:B------:R-:W-:Y:S02]  /*5ab0*/  ISETP.LT.OR P4, PT, R35, 0x9, !P0 ;  /* 0x000000092300780c */ /* 0x000fe40004781670 */
[----:B------:R-:W-:-:S05]  /*5ac0*/  F2FP.F16.E4M3.UNPACK_B R32, R32 ;  /* 0x00000020ff20723e */ /* 0x000fca00020006ff */
[----:B------:R-:W-:-:S05]  /*5ad0*/  HADD2.F32 R32, -RZ, R32.H0_H0 ;  /* 0x20000020ff207230 */ /* 0x000fca0000004100 */
[----:B------:R-:W-:-:S04]  /*5ae0*/  FMUL R32, R32, UR21 ;  /* 0x0000001520207c20 */ /* 0x000fc80008400000 */
[----:B------:R-:W-:-:S05]  /*5af0*/  FFMA R32, R223, UR20, R32 ;  /* 0x00000014df207c23 */ /* 0x000fca0008000020 */
[----:B--2---:R-:W-:Y:S02]  /*5b00*/  F2FP.SATFINITE.E4M3.F32.PACK_AB_MERGE_C R33, RZ, R32, RZ ;  /* 0x00000020ff21723e */ /* 0x004fe400048070ff */
[----:B------:R-:W-:-:S03]  /*5b10*/  PRMT R32, RZ, 0x7610, R32 ;  /* 0x00007610ff207816 */ /* 0x000fc60000000020 */
[----:B------:R2:W-:Y:S01]  /*5b20*/  @!P3 STG.E.U8 desc[UR18][R26.64+0x1], R33 ;  /* 0x000001211a00b986 */ /* 0x0005e2000c101112 */
[----:B------:R-:W-:Y:S05]  /*5b30*/  @P4 BRA `(.L_x_46) ;  /* 0x0000000000044947 */ /* 0x000fea0003800000 */
[----:B------:R0:W5:Y:S02]  /*5b40*/  LDG.E.U8 R32, desc[UR18][R28.64+0x8] ;  /* 0x000008121c207981 */ /* 0x000164000c1e1100 */
.L_x_46:
[----:B------:R-:W-:Y:S05]  /*5b50*/  BSYNC B1 ;  /* 0x0000000000017941 */ /* 0x000fea0003800000 */
.L_x_45:
        /* <DEDUP_REMOVED lines=12> */
.L_x_48:
[----:B------:R-:W-:Y:S05]  /*5c20*/  BSYNC B1 ;  /* 0x0000000000017941 */ /* 0x000fea0003800000 */
.L_x_47:
        /* <DEDUP_REMOVED lines=12> */
.L_x_50:
[----:B------:R-:W-:Y:S05]  /*5cf0*/  BSYNC B1 ;  /* 0x0000000000017941 */ /* 0x000fea0003800000 */
.L_x_49:
        /* <DEDUP_REMOVED lines=12> */
.L_x_52:
[----:B------:R-:W-:Y:S05]  /*5dc0*/  BSYNC B1 ;  /* 0x0000000000017941 */ /* 0x000fea0003800000 */
.L_x_51:
        /* <DEDUP_REMOVED lines=12> */
.L_x_54:
[----:B------:R-:W-:Y:S05]  /*5e90*/  BSYNC B1 ;  /* 0x0000000000017941 */ /* 0x000fea0003800000 */
.L_x_53:
        /* <DEDUP_REMOVED lines=12> */
.L_x_56:
[----:B------:R-:W-:Y:S05]  /*5f60*/  BSYNC B1 ;  /* 0x0000000000017941 */ /* 0x000fea0003800000 */
.L_x_55:
        /* <DEDUP_REMOVED lines=12> */
.L_x_58:
[----:B------:R-:W-:Y:S05]  /*6030*/  BSYNC B1 ;  /* 0x0000000000017941 */ /* 0x000fea0003800000 */
.L_x_57:
        /* <DEDUP_REMOVED lines=12> */
.L_x_60:
[----:B------:R-:W-:Y:S05]  /*6100*/  BSYNC B1 ;  /* 0x0000000000017941 */ /* 0x000fea0003800000 */
.L_x_59:
        /* <DEDUP_REMOVED lines=12> */
.L_x_62:
[----:B------:R-:W-:Y:S05]  /*61d0*/  BSYNC B1 ;  /* 0x0000000000017941 */ /* 0x000fea0003800000 */
.L_x_61:
        /* <DEDUP_REMOVED lines=12> */
.L_x_64:
[----:B------:R-:W-:Y:S05]  /*62a0*/  BSYNC B1 ;  /* 0x0000000000017941 */ /* 0x000fea0003800000 */
.L_x_63:
        /* <DEDUP_REMOVED lines=12> */
.L_x_66:
[----:B------:R-:W-:Y:S05]  /*6370*/  BSYNC B1 ;  /* 0x0000000000017941 */ /* 0x000fea0003800000 */
.L_x_65:
        /* <DEDUP_REMOVED lines=12> */
.L_x_68:
[----:B------:R-:W-:Y:S05]  /*6440*/  BSYNC B1 ;  /* 0x0000000000017941 */ /* 0x000fea0003800000 */
.L_x_67:
        /* <DEDUP_REMOVED lines=12> */
.L_x_70:
[----:B------:R-:W-:Y:S05]  /*6510*/  BSYNC B1 ;  /* 0x0000000000017941 */ /* 0x000fea0003800000 */
.L_x_69:
        /* <DEDUP_REMOVED lines=12> */
.L_x_72:
[----:B------:R-:W-:Y:S05]  /*65e0*/  BSYNC B1 ;  /* 0x0000000000017941 */ /* 0x000fea0003800000 */
.L_x_71:
        /* <DEDUP_REMOVED lines=12> */
.L_x_74:
[----:B------:R-:W-:Y:S05]  /*66b0*/  BSYNC B1 ;  /* 0x0000000000017941 */ /* 0x000fea0003800000 */
.L_x_73:
        /* <DEDUP_REMOVED lines=12> */
.L_x_76:
[----:B------:R-:W-:Y:S05]  /*6780*/  BSYNC B1 ;  /* 0x0000000000017941 */ /* 0x000fea0003800000 */
.L_x_75:
        /* <DEDUP_REMOVED lines=12> */
.L_x_78:
[----:B------:R-:W-:Y:S05]  /*6850*/  BSYNC B1 ;  /* 0x0000000000017941 */ /* 0x000fea0003800000 */
.L_x_77:
        /* <DEDUP_REMOVED lines=12> */
.L_x_80:
[----:B------:R-:W-:Y:S05]  /*6920*/  BSYNC B1 ;  /* 0x0000000000017941 */ /* 0x000fea0003800000 */
.L_x_79:
        /* <DEDUP_REMOVED lines=12> */
.L_x_82:
[----:B------:R-:W-:Y:S05]  /*69f0*/  BSYNC B1 ;  /* 0x0000000000017941 */ /* 0x000fea0003800000 */
.L_x_81:
        /* <DEDUP_REMOVED lines=12> */
.L_x_84:
[----:B------:R-:W-:Y:S05]  /*6ac0*/  BSYNC B1 ;  /* 0x0000000000017941 */ /* 0x000fea0003800000 */
.L_x_83:
        /* <DEDUP_REMOVED lines=12> */
.L_x_86:
[----:B------:R-:W-:Y:S05]  /*6b90*/  BSYNC B1 ;  /* 0x0000000000017941 */ /* 0x000fea0003800000 */
.L_x_85:
        /* <DEDUP_REMOVED lines=12> */
.L_x_88:
[----:B------:R-:W-:Y:S05]  /*6c60*/  BSYNC B1 ;  /* 0x0000000000017941 */ /* 0x000fea0003800000 */
.L_x_87:
        /* <DEDUP_REMOVED lines=12> */
.L_x_90:
[----:B------:R-:W-:Y:S05]  /*6d30*/  BSYNC B1 ;  /* 0x0000000000017941 */ /* 0x000fea0003800000 */
.L_x_89:
        /* <DEDUP_REMOVED lines=12> */
.L_x_92:
[----:B------:R-:W-:Y:S05]  /*6e00*/  BSYNC B1 ;  /* 0x0000000000017941 */ /* 0x000fea0003800000 */
.L_x_91:
        /* <DEDUP_REMOVED lines=12> */
.L_x_94:
[----:B------:R-:W-:Y:S05]  /*6ed0*/  BSYNC B1 ;  /* 0x0000000000017941 */ /* 0x000fea0003800000 */
.L_x_93:
        /* <DEDUP_REMOVED lines=12> */
.L_x_96:
[----:B------:R-:W-:Y:S05]  /*6fa0*/  BSYNC B1 ;  /* 0x0000000000017941 */ /* 0x000fea0003800000 */
.L_x_95:
        /* <DEDUP_REMOVED lines=12> */
.L_x_98:
[----:B------:R-:W-:Y:S05]  /*7070*/  BSYNC B1 ;  /* 0x0000000000017941 */ /* 0x000fea0003800000 */
.L_x_97:
        /* <DEDUP_REMOVED lines=12> */
.L_x_100:
[----:B------:R-:W-:Y:S05]  /*7140*/  BSYNC B1 ;  /* 0x0000000000017941 */ /* 0x000fea0003800000 */
.L_x_99:
        /* <DEDUP_REMOVED lines=12> */
.L_x_102:
[----:B------:R-:W-:Y:S05]  /*7210*/  BSYNC B1 ;  /* 0x0000000000017941 */ /* 0x000fea0003800000 */
.L_x_101:
        /* <DEDUP_REMOVED lines=12> */
.L_x_104:
[----:B------:R-:W-:Y:S05]  /*72e0*/  BSYNC B1 ;  /* 0x0000000000017941 */ /* 0x000fea0003800000 */
.L_x_103:
        /* <DEDUP_REMOVED lines=12> */
.L_x_106:
[----:B------:R-:W-:Y:S05]  /*73b0*/  BSYNC B1 ;  /* 0x0000000000017941 */ /* 0x000fea0003800000 */
.L_x_105:
        /* <DEDUP_REMOVED lines=12> */
.L_x_108:
[----:B------:R-:W-:Y:S05]  /*7480*/  BSYNC B1 ;  /* 0x0000000000017941 */ /* 0x000fea0003800000 */
.L_x_107:
        /* <DEDUP_REMOVED lines=12> */
.L_x_110:
[----:B------:R-:W-:Y:S05]  /*7550*/  BSYNC B1 ;  /* 0x0000000000017941 */ /* 0x000fea0003800000 */
.L_x_109:
        /* <DEDUP_REMOVED lines=12> */
.L_x_112:
[----:B------:R-:W-:Y:S05]  /*7620*/  BSYNC B1 ;  /* 0x0000000000017941 */ /* 0x000fea0003800000 */
.L_x_111:
        /* <DEDUP_REMOVED lines=12> */
.L_x_114:
[----:B------:R-:W-:Y:S05]  /*76f0*/  BSYNC B1 ;  /* 0x0000000000017941 */ /* 0x000fea0003800000 */
.L_x_113:
        /* <DEDUP_REMOVED lines=12> */
.L_x_116:
[----:B------:R-:W-:Y:S05]  /*77c0*/  BSYNC B1 ;  /* 0x0000000000017941 */ /* 0x000fea0003800000 */
.L_x_115:
        /* <DEDUP_REMOVED lines=12> */
.L_x_118:
[----:B------:R-:W-:Y:S05]  /*7890*/  BSYNC B1 ;  /* 0x0000000000017941 */ /* 0x000fea0003800000 */
.L_x_117:
        /* <DEDUP_REMOVED lines=12> */
.L_x_120:
[----:B------:R-:W-:Y:S05]  /*7960*/  BSYNC B1 ;  /* 0x0000000000017941 */ /* 0x000fea0003800000 */
.L_x_119:
        /* <DEDUP_REMOVED lines=12> */
.L_x_122:
[----:B------:R-:W-:Y:S05]  /*7a30*/  BSYNC B1 ;  /* 0x0000000000017941 */ /* 0x000fea0003800000 */
.L_x_121:
        /* <DEDUP_REMOVED lines=12> */
.L_x_124:
[----:B------:R-:W-:Y:S05]  /*7b00*/  BSYNC B1 ;  /* 0x0000000000017941 */ /* 0x000fea0003800000 */
.L_x_123:
        /* <DEDUP_REMOVED lines=12> */
.L_x_126:
[----:B------:R-:W-:Y:S05]  /*7bd0*/  BSYNC B1 ;  /* 0x0000000000017941 */ /* 0x000fea0003800000 */
.L_x_125:
        /* <DEDUP_REMOVED lines=12> */
.L_x_128:
[----:B------:R-:W-:Y:S05]  /*7ca0*/  BSYNC B1 ;  /* 0x0000000000017941 */ /* 0x000fea0003800000 */
.L_x_127:
        /* <DEDUP_REMOVED lines=12> */
.L_x_130:
[----:B------:R-:W-:Y:S05]  /*7d70*/  BSYNC B1 ;  /* 0x0000000000017941 */ /* 0x000fea0003800000 */
.L_x_129:
        /* <DEDUP_REMOVED lines=12> */
.L_x_132:
[----:B------:R-:W-:Y:S05]  /*7e40*/  BSYNC B1 ;  /* 0x0000000000017941 */ /* 0x000fea0003800000 */
.L_x_131:
        /* <DEDUP_REMOVED lines=12> */
.L_x_134:
[----:B------:R-:W-:Y:S05]  /*7f10*/  BSYNC B1 ;  /* 0x0000000000017941 */ /* 0x000fea0003800000 */
.L_x_133:
        /* <DEDUP_REMOVED lines=12> */
.L_x_136:
[----:B------:R-:W-:Y:S05]  /*7fe0*/  BSYNC B1 ;  /* 0x0000000000017941 */ /* 0x000fea0003800000 */
.L_x_135:
        /* <DEDUP_REMOVED lines=12> */
.L_x_138:
[----:B------:R-:W-:Y:S05]  /*80b0*/  BSYNC B1 ;  /* 0x0000000000017941 */ /* 0x000fea0003800000 */
.L_x_137:
        /* <DEDUP_REMOVED lines=12> */
.L_x_140:
[----:B------:R-:W-:Y:S05]  /*8180*/  BSYNC B1 ;  /* 0x0000000000017941 */ /* 0x000fea0003800000 */
.L_x_139:
        /* <DEDUP_REMOVED lines=12> */
.L_x_142:
[----:B------:R-:W-:Y:S05]  /*8250*/  BSYNC B1 ;  /* 0x0000000000017941 */ /* 0x000fea0003800000 */
.L_x_141:
        /* <DEDUP_REMOVED lines=12> */
.L_x_144:
[----:B------:R-:W-:Y:S05]  /*8320*/  BSYNC B1 ;  /* 0x0000000000017941 */ /* 0x000fea0003800000 */
.L_x_143:
        /* <DEDUP_REMOVED lines=12> */
.L_x_146:
[----:B------:R-:W-:Y:S05]  /*83f0*/  BSYNC B1 ;  /* 0x0000000000017941 */ /* 0x000fea0003800000 */
.L_x_145:
        /* <DEDUP_REMOVED lines=12> */
.L_x_148:
[----:B------:R-:W-:Y:S05]  /*84c0*/  BSYNC B1 ;  /* 0x0000000000017941 */ /* 0x000fea0003800000 */
.L_x_147:
        /* <DEDUP_REMOVED lines=12> */
.L_x_150:
[----:B------:R-:W-:Y:S05]  /*8590*/  BSYNC B1 ;  /* 0x0000000000017941 */ /* 0x000fea0003800000 */
.L_x_149:
        /* <DEDUP_REMOVED lines=12> */
.L_x_152:
[----:B------:R-:W-:Y:S05]  /*8660*/  BSYNC B1 ;  /* 0x0000000000017941 */ /* 0x000fea0003800000 */
.L_x_151:
        /* <DEDUP_REMOVED lines=12> */
.L_x_154:
[----:B------:R-:W-:Y:S05]  /*8730*/  BSYNC B1 ;  /* 0x0000000000017941 */ /* 0x000fea0003800000 */
.L_x_153:
        /* <DEDUP_REMOVED lines=12> */
.L_x_156:
[----:B------:R-:W-:Y:S05]  /*8800*/  BSYNC B1 ;  /* 0x0000000000017941 */ /* 0x000fea0003800000 */
.L_x_155:
        /* <DEDUP_REMOVED lines=12> */
.L_x_158:
[----:B------:R-:W-:Y:S05]  /*88d0*/  BSYNC B1 ;  /* 0x0000000000017941 */ /* 0x000fea0003800000 */
.L_x_157:
        /* <DEDUP_REMOVED lines=12> */
.L_x_160:
[----:B------:R-:W-:Y:S05]  /*89a0*/  BSYNC B1 ;  /* 0x0000000000017941 */ /* 0x000fea0003800000 */
.L_x_159:
        /* <DEDUP_REMOVED lines=12> */
.L_x_162:
[----:B------:R-:W-:Y:S05]  /*8a70*/  BSYNC B1 ;  /* 0x0000000000017941 */ /* 0x000fea0003800000 */
.L_x_161:
        /* <DEDUP_REMOVED lines=12> */
.L_x_164:
[----:B------:R-:W-:Y:S05]  /*8b40*/  BSYNC B1 ;  /* 0x0000000000017941 */ /* 0x000fea0003800000 */
.L_x_163:
        /* <DEDUP_REMOVED lines=12> */
.L_x_166:
[----:B------:R-:W-:Y:S05]  /*8c10*/  BSYNC B1 ;  /* 0x0000000000017941 */ /* 0x000fea0003800000 */
.L_x_165:
        /* <DEDUP_REMOVED lines=12> */
.L_x_168:
[----:B------:R-:W-:Y:S05]  /*8ce0*/  BSYNC B1 ;  /* 0x0000000000017941 */ /* 0x000fea0003800000 */
.L_x_167:
        /* <DEDUP_REMOVED lines=12> */
.L_x_170:
[----:B------:R-:W-:Y:S05]  /*8db0*/  BSYNC B1 ;  /* 0x0000000000017941 */ /* 0x000fea0003800000 */
.L_x_169:
        /* <DEDUP_REMOVED lines=12> */
.L_x_172:
[----:B------:R-:W-:Y:S05]  /*8e80*/  BSYNC B1 ;  /* 0x0000000000017941 */ /* 0x000fea0003800000 */
.L_x_171:
        /* <DEDUP_REMOVED lines=12> */
.L_x_174:
[----:B------:R-:W-:Y:S05]  /*8f50*/  BSYNC B1 ;  /* 0x0000000000017941 */ /* 0x000fea0003800000 */
.L_x_173:
        /* <DEDUP_REMOVED lines=12> */
.L_x_176:
[----:B------:R-:W-:Y:S05]  /*9020*/  BSYNC B1 ;  /* 0x0000000000017941 */ /* 0x000fea0003800000 */
.L_x_175:
        /* <DEDUP_REMOVED lines=12> */
.L_x_178:
[----:B------:R-:W-:Y:S05]  /*90f0*/  BSYNC B1 ;  /* 0x0000000000017941 */ /* 0x000fea0003800000 */
.L_x_177:
        /* <DEDUP_REMOVED lines=12> */
.L_x_180:
[----:B------:R-:W-:Y:S05]  /*91c0*/  BSYNC B1 ;  /* 0x0000000000017941 */ /* 0x000fea0003800000 */
.L_x_179:
        /* <DEDUP_REMOVED lines=12> */
.L_x_182:
[----:B------:R-:W-:Y:S05]  /*9290*/  BSYNC B1 ;  /* 0x0000000000017941 */ /* 0x000fea0003800000 */
.L_x_181:
        /* <DEDUP_REMOVED lines=12> */
.L_x_184:
[----:B------:R-:W-:Y:S05]  /*9360*/  BSYNC B1 ;  /* 0x0000000000017941 */ /* 0x000fea0003800000 */
.L_x_183:
        /* <DEDUP_REMOVED lines=12> */
.L_x_186:
[----:B------:R-:W-:Y:S05]  /*9430*/  BSYNC B1 ;  /* 0x0000000000017941 */ /* 0x000fea0003800000 */
.L_x_185:
        /* <DEDUP_REMOVED lines=12> */
.L_x_188:
[----:B------:R-:W-:Y:S05]  /*9500*/  BSYNC B1 ;  /* 0x0000000000017941 */ /* 0x000fea0003800000 */
.L_x_187:
[----:B-----5:R-:W-:Y:S01]  /*9510*/  LOP3.LUT R32, R32, 0xff, RZ, 0xc0, !PT ;  /* 0x000000ff20207812 */ /* 0x020fe200078ec0ff */
[----:B------:R-:W-:Y:S01]  /*9520*/  BSSY B1, `(.L_x_189) ;  /* 0x000000b000017945 */ /* 0x000fe20003800000 */
[----:B------:R-:W-:Y:S02]  /*9530*/  ISETP.LT.OR P4, PT, R35, 0x99, !P0 ;  /* 0x000000992300780c */ /* 0x000fe40004781670 */
[----:B------:R-:W-:-:S05]  /*9540*/  F2FP.F16.E4M3.UNPACK_B R32, R32 ;  /* 0x00000020ff20723e */ /* 0x000fca00020006ff */
[----:B------:R-:W-:-:S05]  /*9550*/  HADD2.F32 R32, -RZ, R32.H0_H0 ;  /* 0x20000020ff207230 */ /* 0x000fca0000004100 */
[----:B------:R-:W-:-:S04]  /*9560*/  FMUL R32, R32, UR21 ;  /* 0x0000001520207c20 */ /* 0x000fc80008400000 */
[----:B------:R-:W-:Y:S01]  /*9570*/  FFMA R32, R23, UR20, R32 ;  /* 0x0000001417207c23 */ /* 0x000fe20008000020 */
[----:B------:R-:W-:-:S04]  /*9580*/  PRMT R23, RZ, 0x7610, R23 ;  /* 0x00007610ff177816 */ /* 0x000fc80000000017 */
[----:B--2---:R-:W-:-:S05]  /*9590*/  F2FP.SATFINITE.E4M3.F32.PACK_AB_MERGE_C R33, RZ, R32, RZ ;  /* 0x00000020ff21723e */ /* 0x004fca00048070ff */
[----:B------:R2:W-:Y:S01]  /*95a0*/  @!P3 STG.E.U8 desc[UR18][R26.64+0x91], R33 ;  /* 0x000091211a00b986 */ /* 0x0005e2000c101112 */
[----:B------:R-:W-:Y:S05]  /*95b0*/  @P4 BRA `(.L_x_190) ;  /* 0x0000000000044947 */ /* 0x000fea0003800000 */
[----:B------:R0:W5:Y:S02]  /*95c0*/  LDG.E.U8 R23, desc[UR18][R28.64+0x98] ;  /* 0x000098121c177981 */ /* 0x000164000c1e1100 */
.L_x_190:
[----:B------:R-:W-:Y:S05]  /*95d0*/  BSYNC B1 ;  /* 0x0000000000017941 */ /* 0x000fea0003800000 */
.L_x_189:
        /* <DEDUP_REMOVED lines=8> */
[----:B------:R-:W-:-:S05]  /*9660*/  F2FP.SATFINITE.E4M3.F32.PACK_AB_MERGE_C R23, RZ, R23, RZ ;  /* 0x00000017ff17723e */ /* 0x000fca00048070ff */
[----:B------:R0:W-:Y:S01]  /*9670*/  @!P4 STG.E.U8 desc[UR18][R24.64+0x98], R23 ;  /* 0x000098171800c986 */ /* 0x0001e2000c101112 */
[----:B------:R-:W-:Y:S05]  /*9680*/  @P3 BRA `(.L_x_192) ;  /* 0x0000000000043947 */ /* 0x000fea0003800000 */
[----:B------:R0:W5:Y:S02]  /*9690*/  LDG.E.U8 R22, desc[UR18][R28.64+0x99] ;  /* 0x000099121c167981 */ /* 0x000164000c1e1100 */
.L_x_192:
[----:B------:R-:W-:Y:S05]  /*96a0*/  BSYNC B1 ;  /* 0x0000000000017941 */ /* 0x000fea0003800000 */
.L_x_191:
        /* <DEDUP_REMOVED lines=8> */
[----:B0-----:R-:W-:-:S05]  /*9730*/  F2FP.SATFINITE.E4M3.F32.PACK_AB_MERGE_C R23, RZ, R22, RZ ;  /* 0x00000016ff17723e */ /* 0x001fca00048070ff */
[----:B------:R0:W-:Y:S01]  /*9740*/  @!P3 STG.E.U8 desc[UR18][R24.64+0x99], R23 ;  /* 0x000099171800b986 */ /* 0x0001e2000c101112 */
[----:B------:R-:W-:Y:S05]  /*9750*/  @P4 BRA `(.L_x_194) ;  /* 0x0000000000044947 */ /* 0x000fea0003800000 */
[----:B------:R0:W5:Y:S02]  /*9760*/  LDG.E.U8 R21, desc[UR18][R30.64+0x98] ;  /* 0x000098121e157981 */ /* 0x000164000c1e1100 */
.L_x_194:
[----:B------:R-:W-:Y:S05]  /*9770*/  BSYNC B1 ;  /* 0x0000000000017941 */ /* 0x000fea0003800000 */
.L_x_193:
        /* <DEDUP_REMOVED lines=12> */
.L_x_196:
[----:B------:R-:W-:Y:S05]  /*9840*/  BSYNC B1 ;  /* 0x0000000000017941 */ /* 0x000fea0003800000 */
.L_x_195:
        /* <DEDUP_REMOVED lines=12> */
.L_x_198:
[----:B------:R-:W-:Y:S05]  /*9910*/  BSYNC B1 ;  /* 0x0000000000017941 */ /* 0x000fea0003800000 */
.L_x_197:
        /* <DEDUP_REMOVED lines=12> */
.L_x_200:
[----:B------:R-:W-:Y:S05]  /*99e0*/  BSYNC B1 ;  /* 0x0000000000017941 */ /* 0x000fea0003800000 */
.L_x_199:
        /* <DEDUP_REMOVED lines=12> */
.L_x_202:
[----:B------:R-:W-:Y:S05]  /*9ab0*/  BSYNC B1 ;  /* 0x0000000000017941 */ /* 0x000fea0003800000 */
.L_x_201:
        /* <DEDUP_REMOVED lines=12> */
.L_x_204:
[----:B------:R-:W-:Y:S05]  /*9b80*/  BSYNC B1 ;  /* 0x0000000000017941 */ /* 0x000fea0003800000 */
.L_x_203:
        /* <DEDUP_REMOVED lines=12> */
.L_x_206:
[----:B------:R-:W-:Y:S05]  /*9c50*/  BSYNC B1 ;  /* 0x0000000000017941 */ /* 0x000fea0003800000 */
.L_x_205:
        /* <DEDUP_REMOVED lines=12> */
.L_x_208:
[----:B------:R-:W-:Y:S05]  /*9d20*/  BSYNC B1 ;  /* 0x0000000000017941 */ /* 0x000fea0003800000 */
.L_x_207:
        /* <DEDUP_REMOVED lines=12> */
.L_x_210:
[----:B------:R-:W-:Y:S05]  /*9df0*/  BSYNC B1 ;  /* 0x0000000000017941 */ /* 0x000fea0003800000 */
.L_x_209:
        /* <DEDUP_REMOVED lines=12> */
.L_x_212:
[----:B------:R-:W-:Y:S05]  /*9ec0*/  BSYNC B1 ;  /* 0x0000000000017941 */ /* 0x000fea0003800000 */
.L_x_211:
        /* <DEDUP_REMOVED lines=12> */
.L_x_214:
[----:B------:R-:W-:Y:S05]  /*9f90*/  BSYNC B1 ;  /* 0x0000000000017941 */ /* 0x000fea0003800000 */
.L_x_213:
        /* <DEDUP_REMOVED lines=12> */
.L_x_216:
[----:B------:R-:W-:Y:S05]  /*a060*/  BSYNC B1 ;  /* 0x0000000000017941 */ /* 0x000fea0003800000 */
.L_x_215:
        /* <DEDUP_REMOVED lines=12> */
.L_x_218:
[----:B------:R-:W-:Y:S05]  /*a130*/  BSYNC B1 ;  /* 0x0000000000017941 */ /* 0x000fea0003800000 */
.L_x_217:
        /* <DEDUP_REMOVED lines=12> */
.L_x_220:
[----:B------:R-:W-:Y:S05]  /*a200*/  BSYNC B1 ;  /* 0x0000000000017941 */ /* 0x000fea0003800000 */
.L_x_219:
        /* <DEDUP_REMOVED lines=12> */
.L_x_222:
[----:B------:R-:W-:Y:S05]  /*a2d0*/  BSYNC B1 ;  /* 0x0000000000017941 */ /* 0x000fea0003800000 */
.L_x_221:
        /* <DEDUP_REMOVED lines=12> */
.L_x_224:
[----:B------:R-:W-:Y:S05]  /*a3a0*/  BSYNC B1 ;  /* 0x0000000000017941 */ /* 0x000fea0003800000 */
.L_x_223:
        /* <DEDUP_REMOVED lines=12> */
.L_x_226:
[----:B------:R-:W-:Y:S05]  /*a470*/  BSYNC B1 ;  /* 0x0000000000017941 */ /* 0x000fea0003800000 */
.L_x_225:
        /* <DEDUP_REMOVED lines=12> */
.L_x_228:
[----:B------:R-:W-:Y:S05]  /*a540*/  BSYNC B1 ;  /* 0x0000000000017941 */ /* 0x000fea0003800000 */
.L_x_227:
        /* <DEDUP_REMOVED lines=12> */
.L_x_230:
[----:B------:R-:W-:Y:S05]  /*a610*/  BSYNC B1 ;  /* 0x0000000000017941 */ /* 0x000fea0003800000 */
.L_x_229:
        /* <DEDUP_REMOVED lines=12> */
.L_x_232:
[----:B------:R-:W-:Y:S05]  /*a6e0*/  BSYNC B1 ;  /* 0x0000000000017941 */ /* 0x000fea0003800000 */
.L_x_231:
[----:B-----5:R-:W-:Y:S01]  /*a6f0*/  LOP3.LUT R2, R2, 0xff, RZ, 0xc0, !PT ;  /* 0x000000ff02027812 */ /* 0x020fe200078ec0ff */
[----:B------:R-:W-:Y:S01]  /*a700*/  BSSY B1, `(.L_x_233) ;  /* 0x000000b000017945 */ /* 0x000fe20003800000 */
[----:B------:R-:W-:Y:S02]  /*a710*/  ISETP.LT.OR P4, PT, R35, 0xc1, !P1 ;  /* 0x000000c12300780c */ /* 0x000fe40004f81670 */
[----:B------:R-:W-:-:S05]  /*a720*/  F2FP.F16.E4M3.UNPACK_B R2, R2 ;  /* 0x00000002ff02723e */ /* 0x000fca00020006ff */
[----:B------:R-:W-:-:S05]  /*a730*/  HADD2.F32 R2, -RZ, R2.H0_H0 ;  /* 0x20000002ff027230 */ /* 0x000fca0000004100 */
[----:B0-----:R-:W-:-:S04]  /*a740*/  FMUL R3, R2, UR21 ;  /* 0x0000001502037c20 */ /* 0x001fc80008400000 */
[----:B------:R-:W-:Y:S01]  /*a750*/  FFMA R3, R0, UR20, R3 ;  /* 0x0000001400037c23 */ /* 0x000fe20008000003 */
[----:B------:R-:W-:-:S04]  /*a760*/  PRMT R0, RZ, 0x7610, R0 ;  /* 0x00007610ff007816 */ /* 0x000fc80000000000 */
[----:B------:R-:W-:-:S05]  /*a770*/  F2FP.SATFINITE.E4M3.F32.PACK_AB_MERGE_C R3, RZ, R3, RZ ;  /* 0x00000003ff03723e */ /* 0x000fca00048070ff */
[----:B------:R0:W-:Y:S01]  /*a780*/  @!P3 STG.E.U8 desc[UR18][R24.64+0xc1], R3 ;  /* 0x0000c1031800b986 */ /* 0x0001e2000c101112 */
[----:B------:R-:W-:Y:S05]  /*a790*/  @P4 BRA `(.L_x_234) ;  /* 0x0000000000044947 */ /* 0x000fea0003800000 */
[----:B------:R0:W5:Y:S02]  /*a7a0*/  LDG.E.U8 R0, desc[UR18][R30.64+0xc0] ;  /* 0x0000c0121e007981 */ /* 0x000164000c1e1100 */
.L_x_234:
[----:B------:R-:W-:Y:S05]  /*a7b0*/  BSYNC B1 ;  /* 0x0000000000017941 */ /* 0x000fea0003800000 */
.L_x_233:
[----:B------:R-:W2:Y:S01]  /*a7c0*/  LDL.LU R2, [R1] ;  /* 0x0000000001027983 */ /* 0x000ea20000300800 */
[----:B-----5:R-:W-:Y:S01]  /*a7d0*/  LOP3.LUT R0, R0, 0xff, RZ, 0xc0, !PT ;  /* 0x000000ff00007812 */ /* 0x020fe200078ec0ff */
[----:B------:R-:W-:Y:S01]  /*a7e0*/  BSSY B1, `(.L_x_235) ;  /* 0x000000b000017945 */ /* 0x000fe20003800000 */
[----:B------:R-:W-:Y:S02]  /*a7f0*/  ISETP.LT.OR P3, PT, R35, 0xc2, !P1 ;  /* 0x000000c22300780c */ /* 0x000fe40004f61670 */
[----:B------:R-:W-:-:S05]  /*a800*/  F2FP.F16.E4M3.UNPACK_B R0, R0 ;  /* 0x00000000ff00723e */ /* 0x000fca00020006ff */
[----:B------:R-:W-:-:S05]  /*a810*/  HADD2.F32 R0, -RZ, R0.H0_H0 ;  /* 0x20000000ff007230 */ /* 0x000fca0000004100 */
[----:B------:R-:W-:-:S04]  /*a820*/  FMUL R0, R0, UR21 ;  /* 0x0000001500007c20 */ /* 0x000fc80008400000 */
[----:B--2---:R-:W-:-:S05]  /*a830*/  FFMA R0, R2, UR20, R0 ;  /* 0x0000001402007c23 */ /* 0x004fca0008000000 */
[----:B0-----:R-:W-:Y:S02]  /*a840*/  F2FP.SATFINITE.E4M3.F32.PACK_AB_MERGE_C R3, RZ, R0, RZ ;  /* 0x00000000ff03723e */ /* 0x001fe400048070ff */
[----:B------:R-:W-:-:S03]  /*a850*/  PRMT R0, RZ, 0x7610, R0 ;  /* 0x00007610ff007816 */ /* 0x000fc60000000000 */
[----:B------:R0:W-:Y:S01]  /*a860*/  @!P4 STG.E.U8 desc[UR18][R26.64+0xc0], R3 ;  /* 0x0000c0031a00c986 */ /* 0x0001e2000c101112 */
[----:B------:R-:W-:Y:S05]  /*a870*/  @P3 BRA `(.L_x_236) ;  /* 0x0000000000043947 */ /* 0x000fea0003800000 */
[----:B------:R2:W5:Y:S02]  /*a880*/  LDG.E.U8 R0, desc[UR18][R30.64+0xc1] ;  /* 0x0000c1121e007981 */ /* 0x000564000c1e1100 */
.L_x_236:
[----:B------:R-:W-:Y:S05]  /*a890*/  BSYNC B1 ;  /* 0x0000000000017941 */ /* 0x000fea0003800000 */
.L_x_235:
[----:B------:R-:W3:Y:S01]  /*a8a0*/  LDL.LU R2, [R1+0x4] ;  /* 0x0000040001027983 */ /* 0x000ee20000300800 */
[----:B-----5:R-:W-:Y:S01]  /*a8b0*/  LOP3.LUT R0, R0, 0xff, RZ, 0xc0, !PT ;  /* 0x000000ff00007812 */ /* 0x020fe200078ec0ff */
[----:B------:R-:W-:Y:S01]  /*a8c0*/  BSSY B1, `(.L_x_237) ;  /* 0x000000b000017945 */ /* 0x000fe20003800000 */
[----:B------:R-:W-:Y:S02]  /*a8d0*/  ISETP.LT.OR P4, PT, R35, 0xc9, !P0 ;  /* 0x000000c92300780c */ /* 0x000fe40004781670 */
[----:B------:R-:W-:-:S05]  /*a8e0*/  F2FP.F16.E4M3.UNPACK_B R0, R0 ;  /* 0x00000000ff00723e */ /* 0x000fca00020006ff */
[----:B------:R-:W-:-:S05]  /*a8f0*/  HADD2.F32 R0, -RZ, R0.H0_H0 ;  /* 0x20000000ff007230 */ /* 0x000fca0000004100 */
[----:B------:R-:W-:-:S04]  /*a900*/  FMUL R0, R0, UR21 ;  /* 0x0000001500007c20 */ /* 0x000fc80008400000 */
[----:B---3--:R-:W-:-:S05]  /*a910*/  FFMA R0, R2, UR20, R0 ;  /* 0x0000001402007c23 */ /* 0x008fca0008000000 */
[----:B0-----:R-:W-:Y:S02]  /*a920*/  F2FP.SATFINITE.E4M3.F32.PACK_AB_MERGE_C R3, RZ, R0, RZ ;  /* 0x00000000ff03723e */ /* 0x001fe400048070ff */
[----:B------:R-:W-:-:S03]  /*a930*/  PRMT R0, RZ, 0x7610, R0 ;  /* 0x00007610ff007816 */ /* 0x000fc60000000000 */
[----:B------:R0:W-:Y:S01]  /*a940*/  @!P3 STG.E.U8 desc[UR18][R26.64+0xc1], R3 ;  /* 0x0000c1031a00b986 */ /* 0x0001e2000c101112 */
[----:B------:R-:W-:Y:S05]  /*a950*/  @P4 BRA `(.L_x_238) ;  /* 0x0000000000044947 */ /* 0x000fea0003800000 */
[----:B------:R3:W5:Y:S02]  /*a960*/  LDG.E.U8 R0, desc[UR18][R28.64+0xc8] ;  /* 0x0000c8121c007981 */ /* 0x000764000c1e1100 */
.L_x_238:
[----:B------:R-:W-:Y:S05]  /*a970*/  BSYNC B1 ;  /* 0x0000000000017941 */ /* 0x000fea0003800000 */
.L_x_237:
[----:B------:R-:W2:Y:S01]  /*a980*/  LDL.LU R2, [R1+0x8] ;  /* 0x0000080001027983 */ /* 0x000ea20000300800 */
        /* <DEDUP_REMOVED lines=12> */
.L_x_240:
[----:B------:R-:W-:Y:S05]  /*aa50*/  BSYNC B1 ;  /* 0x0000000000017941 */ /* 0x000fea0003800000 */
.L_x_239:
        /* <DEDUP_REMOVED lines=13> */
.L_x_242:
[----:B------:R-:W-:Y:S05]  /*ab30*/  BSYNC B1 ;  /* 0x0000000000017941 */ /* 0x000fea0003800000 */
.L_x_241:
        /* <DEDUP_REMOVED lines=13> */
.L_x_244:
[----:B------:R-:W-:Y:S05]  /*ac10*/  BSYNC B1 ;  /* 0x0000000000017941 */ /* 0x000fea0003800000 */
.L_x_243:
        /* <DEDUP_REMOVED lines=13> */
.L_x_246:
[----:B------:R-:W-:Y:S05]  /*acf0*/  BSYNC B1 ;  /* 0x0000000000017941 */ /* 0x000fea0003800000 */
.L_x_245:
        /* <DEDUP_REMOVED lines=13> */
.L_x_248:
[----:B------:R-:W-:Y:S05]  /*add0*/  BSYNC B1 ;  /* 0x0000000000017941 */ /* 0x000fea0003800000 */
.L_x_247:
        /* <DEDUP_REMOVED lines=13> */
.L_x_250:
[----:B------:R-:W-:Y:S05]  /*aeb0*/  BSYNC B1 ;  /* 0x0000000000017941 */ /* 0x000fea0003800000 */
.L_x_249:
        /* <DEDUP_REMOVED lines=13> */
.L_x_252:
[----:B------:R-:W-:Y:S05]  /*af90*/  BSYNC B1 ;  /* 0x0000000000017941 */ /* 0x000fea0003800000 */
.L_x_251:
        /* <DEDUP_REMOVED lines=13> */
.L_x_254:
[----:B------:R-:W-:Y:S05]  /*b070*/  BSYNC B1 ;  /* 0x0000000000017941 */ /* 0x000fea0003800000 */
.L_x_253:
        /* <DEDUP_REMOVED lines=13> */
.L_x_256:
[----:B------:R-:W-:Y:S05]  /*b150*/  BSYNC B1 ;  /* 0x0000000000017941 */ /* 0x000fea0003800000 */
.L_x_255:
        /* <DEDUP_REMOVED lines=13> */
.L_x_258:
[----:B------:R-:W-:Y:S05]  /*b230*/  BSYNC B1 ;  /* 0x0000000000017941 */ /* 0x000fea0003800000 */
.L_x_257:
        /* <DEDUP_REMOVED lines=13> */
.L_x_260:
[----:B------:R-:W-:Y:S05]  /*b310*/  BSYNC B1 ;  /* 0x0000000000017941 */ /* 0x000fea0003800000 */
.L_x_259:
        /* <DEDUP_REMOVED lines=13> */
.L_x_262:
[----:B------:R-:W-:Y:S05]  /*b3f0*/  BSYNC B1 ;  /* 0x0000000000017941 */ /* 0x000fea0003800000 */
.L_x_261:
        /* <DEDUP_REMOVED lines=13> */
.L_x_264:
[----:B------:R-:W-:Y:S05]  /*b4d0*/  BSYNC B1 ;  /* 0x0000000000017941 */ /* 0x000fea0003800000 */
.L_x_263:
        /* <DEDUP_REMOVED lines=13> */
.L_x_266:
[----:B------:R-:W-:Y:S05]  /*b5b0*/  BSYNC B1 ;  /* 0x0000000000017941 */ /* 0x000fea0003800000 */
.L_x_265:
        /* <DEDUP_REMOVED lines=13> */
.L_x_268:
[----:B------:R-:W-:Y:S05]  /*b690*/  BSYNC B1 ;  /* 0x0000000000017941 */ /* 0x000fea0003800000 */
.L_x_267:
        /* <DEDUP_REMOVED lines=13> */
.L_x_270:
[----:B------:R-:W-:Y:S05]  /*b770*/  BSYNC B1 ;  /* 0x0000000000017941 */ /* 0x000fea0003800000 */
.L_x_269:
        /* <DEDUP_REMOVED lines=13> */
.L_x_272:
[----:B------:R-:W-:Y:S05]  /*b850*/  BSYNC B1 ;  /* 0x0000000000017941 */ /* 0x000fea0003800000 */
.L_x_271:
        /* <DEDUP_REMOVED lines=13> */
.L_x_274:
[----:B------:R-:W-:Y:S05]  /*b930*/  BSYNC B1 ;  /* 0x0000000000017941 */ /* 0x000fea0003800000 */
.L_x_273:
        /* <DEDUP_REMOVED lines=13> */
.L_x_276:
[----:B------:R-:W-:Y:S05]  /*ba10*/  BSYNC B1 ;  /* 0x0000000000017941 */ /* 0x000fea0003800000 */
.L_x_275:
        /* <DEDUP_REMOVED lines=13> */
.L_x_278:
[----:B------:R-:W-:Y:S05]  /*baf0*/  BSYNC B1 ;  /* 0x0000000000017941 */ /* 0x000fea0003800000 */
.L_x_277:
        /* <DEDUP_REMOVED lines=13> */
.L_x_280:
[----:B------:R-:W-:Y:S05]  /*bbd0*/  BSYNC B1 ;  /* 0x0000000000017941 */ /* 0x000fea0003800000 */
.L_x_279:
        /* <DEDUP_REMOVED lines=13> */
.L_x_282:
[----:B------:R-:W-:Y:S05]  /*bcb0*/  BSYNC B1 ;  /* 0x0000000000017941 */ /* 0x000fea0003800000 */
.L_x_281:
        /* <DEDUP_REMOVED lines=13> */
.L_x_284:
[----:B------:R-:W-:Y:S05]  /*bd90*/  BSYNC B1 ;  /* 0x0000000000017941 */ /* 0x000fea0003800000 */
.L_x_283:
        /* <DEDUP_REMOVED lines=13> */
.L_x_286:
[----:B------:R-:W-:Y:S05]  /*be70*/  BSYNC B1 ;  /* 0x0000000000017941 */ /* 0x000fea0003800000 */
.L_x_285:
        /* <DEDUP_REMOVED lines=13> */
.L_x_288:
[----:B------:R-:W-:Y:S05]  /*bf50*/  BSYNC B1 ;  /* 0x0000000000017941 */ /* 0x000fea0003800000 */
.L_x_287:
        /* <DEDUP_REMOVED lines=13> */
.L_x_290:
[----:B------:R-:W-:Y:S05]  /*c030*/  BSYNC B1 ;  /* 0x0000000000017941 */ /* 0x000fea0003800000 */
.L_x_289:
        /* <DEDUP_REMOVED lines=13> */
.L_x_292:
[----:B------:R-:W-:Y:S05]  /*c110*/  BSYNC B1 ;  /* 0x0000000000017941 */ /* 0x000fea0003800000 */
.L_x_291:
[----:B------:R-:W-:Y:S05]  /*c120*/  @P1 BRA `(.L_x_293) ;  /* 0x0000002000a41947 */ /* 0x000fea0003800000 */
[----:B------:R-:W2:Y:S01]  /*c130*/  LDL.LU R2, [R1+0x74] ;  /* 0x0000740001027983 */ /* 0x000ea20000300800 */
[----:B-----5:R-:W-:-:S04]  /*c140*/  LOP3.LUT R0, R0, 0xff, RZ, 0xc0, !PT ;  /* 0x000000ff00007812 */ /* 0x020fc800078ec0ff */
[----:B------:R-:W-:-:S05]  /*c150*/  F2FP.F16.E4M3.UNPACK_B R0, R0 ;  /* 0x00000000ff00723e */ /* 0x000fca00020006ff */
[----:B------:R-:W-:-:S05]  /*c160*/  HADD2.F32 R0, -RZ, R0.H0_H0 ;  /* 0x20000000ff007230 */ /* 0x000fca0000004100 */
[----:B------:R-:W-:-:S04]  /*c170*/  FMUL R0, R0, UR21 ;  /* 0x0000001500007c20 */ /* 0x000fc80008400000 */
[----:B--2---:R-:W-:-:S05]  /*c180*/  FFMA R0, R2, UR20, R0 ;  /* 0x0000001402007c23 */ /* 0x004fca0008000000 */
[----:B0-----:R-:W-:-:S05]  /*c190*/  F2FP.SATFINITE.E4M3.F32.PACK_AB_MERGE_C R3, RZ, R0, RZ ;  /* 0x00000000ff03723e */ /* 0x001fca00048070ff */
[----:B------:R0:W-:Y:S01]  /*c1a0*/  STG.E.U8 desc[UR18][R26.64+0xf9], R3 ;  /* 0x0000f9031a007986 */ /* 0x0001e2000c101112 */
[----:B------:R-:W-:Y:S05]  /*c1b0*/  BRA `(.L_x_293) ;  /* 0x0000002000807947 */ /* 0x000fea0003800000 */
.L_x_36:
[----:B------:R-:W-:Y:S01]  /*c1c0*/  ISETP.GE.AND P1, PT, R38, 0x1, PT ;  /* 0x000000012600780c */ /* 0x000fe20003f26270 */
[----:B------:R-:W-:Y:S01]  /*c1d0*/  FMUL R226, R226, UR20 ;  /* 0x00000014e2e27c20 */ /* 0x000fe20008400000 */
[----:B------:R-:W2:Y:S01]  /*c1e0*/  LDL.LU R227, [R1+0x10] ;  /* 0x0000100001e37983 */ /* 0x000ea20000300800 */
[----:B------:R-:W-:Y:S01]  /*c1f0*/  ISETP.GE.AND P0, PT, R38, 0x9, PT ;  /* 0x000000092600780c */ /* 0x000fe20003f06270 */
[----:B------:R-:W-:Y:S01]  /*c200*/  FMUL R225, R225, UR20 ;  /* 0x00000014e1e17c20 */ /* 0x000fe20008400000 */
[C---:B------:R-:W-:Y:S02]  /*c210*/  ISETP.LT.OR P4, PT, R35.reuse, 0x1, !P1 ;  /* 0x000000012300780c */ /* 0x040fe40004f81670 */
[C---:B------:R-:W-:Y:S02]  /*c220*/  ISETP.LT.OR P5, PT, R35.reuse, 0x2, !P1 ;  /* 0x000000022300780c */ /* 0x040fe40004fa1670 */
[----:B------:R-:W-:Y:S02]  /*c230*/  F2FP.SATFINITE.E4M3.F32.PACK_AB_MERGE_C R29, RZ, R226, RZ ;  /* 0x000000e2ff1d723e */ /* 0x000fe400048070ff */
[C---:B------:R-:W-:Y:S01]  /*c240*/  ISETP.LT.OR P3, PT, R35.reuse, 0x1, !P0 ;  /* 0x000000012300780c */ /* 0x040fe20004761670 */
[----:B------:R-:W-:Y:S01]  /*c250*/  FMUL R224, R224, UR20 ;  /* 0x00000014e0e07c20 */ /* 0x000fe20008400000 */
[----:B------:R-:W-:Y:S01]  /*c260*/  ISETP.LT.OR P6, PT, R35, 0xa, !P1 ;  /* 0x0000000a2300780c */ /* 0x000fe20004fc1670 */
[----:B------:R-:W-:Y:S01]  /*c270*/  FMUL R223, R223, UR20 ;  /* 0x00000014dfdf7c20 */ /* 0x000fe20008400000 */
[----:B------:R-:W-:Y:S01]  /*c280*/  F2FP.SATFINITE.E4M3.F32.PACK_AB_MERGE_C R225, RZ, R225, RZ ;  /* 0x000000e1ffe1723e */ /* 0x000fe200048070ff */
[----:B------:R-:W-:Y:S01]  /*c290*/  FMUL R221, R221, UR20 ;  /* 0x00000014dddd7c20 */ /* 0x000fe20008400000 */
[----:B------:R-:W-:Y:S01]  /*c2a0*/  FMUL R222, R222, UR20 ;  /* 0x00000014dede7c20 */ /* 0x000fe20008400000 */
[----:B------:R0:W-:Y:S01]  /*c2b0*/  @!P4 STG.E.U8 desc[UR18][R24.64], R29 ;  /* 0x0000001d1800c986 */ /* 0x0001e2000c101112 */
[----:B------:R-:W-:-:S02]  /*c2c0*/  ISETP.LT.OR P4, PT, R35, 0x2, !P0 ;  /* 0x000000022300780c */ /* 0x000fc40004781670 */
[----:B------:R-:W-:Y:S01]  /*c2d0*/  F2FP.SATFINITE.E4M3.F32.PACK_AB_MERGE_C R31, RZ, R224, RZ ;  /* 0x000000e0ff1f723e */ /* 0x000fe200048070ff */
[----:B------:R3:W-:Y:S01]  /*c2e0*/  @!P5 STG.E.U8 desc[UR18][R24.64+0x1], R225 ;  /* 0x000001e11800d986 */ /* 0x0007e2000c101112 */
[C---:B------:R-:W-:Y:S02]  /*c2f0*/  ISETP.LT.OR P5, PT, R35.reuse, 0x9, !P1 ;  /* 0x000000092300780c */ /* 0x040fe40004fa1670 */
[----:B------:R-:W-:Y:S01]  /*c300*/  F2FP.SATFINITE.E4M3.F32.PACK_AB_MERGE_C R223, RZ, R223, RZ ;  /* 0x000000dfffdf723e */ /* 0x000fe200048070ff */
[----:B------:R-:W-:Y:S01]  /*c310*/  FMUL R220, R220, UR20 ;  /* 0x00000014dcdc7c20 */ /* 0x000fe20008400000 */
[----:B------:R-:W-:Y:S01]  /*c320*/  F2FP.SATFINITE.E4M3.F32.PACK_AB_MERGE_C R221, RZ, R221, RZ ;  /* 0x000000ddffdd723e */ /* 0x000fe200048070ff */
[----:B------:R-:W-:Y:S01]  /*c330*/  @!P3 STG.E.U8 desc[UR18][R26.64], R31 ;  /* 0x0000001f1a00b986 */ /* 0x000fe2000c101112 */
[----:B------:R-:W-:-:S03]  /*c340*/  ISETP.LT.OR P3, PT, R35, 0x9, !P0 ;  /* 0x000000092300780c */ /* 0x000fc60004761670 */
[----:B------:R-:W-:Y:S01]  /*c350*/  @!P4 STG.E.U8 desc[UR18][R26.64+0x1], R223 ;  /* 0x000001df1a00c986 */ /* 0x000fe2000c101112 */
[----:B------:R-:W-:-:S03]  /*c360*/  ISETP.LT.OR P4, PT, R35, 0xa, !P0 ;  /* 0x0000000a2300780c */ /* 0x000fc60004781670 */
[----:B------:R-:W-:Y:S01]  /*c370*/  @!P6 STG.E.U8 desc[UR18][R24.64+0x9], R221 ;  /* 0x000009dd1800e986 */ /* 0x000fe2000c101112 */
[----:B------:R-:W-:Y:S01]  /*c380*/  ISETP.LT.OR P6, PT, R35, 0x12, !P1 ;  /* 0x000000122300780c */ /* 0x000fe20004fc1670 */
[----:B------:R-:W-:Y:S01]  /*c390*/  FMUL R219, R219, UR20 ;  /* 0x00000014dbdb7c20 */ /* 0x000fe20008400000 */
[----:B0-----:R-:W-:Y:S01]  /*c3a0*/  F2FP.SATFINITE.E4M3.F32.PACK_AB_MERGE_C R29, RZ, R222, RZ ;  /* 0x000000deff1d723e */ /* 0x001fe200048070ff */
[----:B------:R-:W-:Y:S01]  /*c3b0*/  FMUL R217, R217, UR20 ;  /* 0x00000014d9d97c20 */ /* 0x000fe20008400000 */
[----:B------:R-:W4:Y:S01]  /*c3c0*/  LDL.LU R226, [R1+0xc] ;  /* 0x00000c0001e27983 */ /* 0x000f220000300800 */
[----:B------:R-:W-:Y:S02]  /*c3d0*/  F2FP.SATFINITE.E4M3.F32.PACK_AB_MERGE_C R33, RZ, R220, RZ ;  /* 0x000000dcff21723e */ /* 0x000fe400048070ff */
[----:B------:R-:W-:Y:S01]  /*c3e0*/  F2FP.SATFINITE.E4M3.F32.PACK_AB_MERGE_C R219, RZ, R219, RZ ;  /* 0x000000dbffdb723e */ /* 0x000fe200048070ff */
[----:B------:R0:W-:Y:S01]  /*c3f0*/  @!P5 STG.E.U8 desc[UR18][R24.64+0x8], R29 ;  /* 0x0000081d1800d986 */ /* 0x0001e2000c101112 */
[----:B------:R-:W-:-:S02]  /*c400*/  ISETP.LT.OR P5, PT, R35, 0x11, !P1 ;  /* 0x000000112300780c */ /* 0x000fc40004fa1670 */
[----:B------:R-:W-:Y:S01]  /*c410*/  F2FP.SATFINITE.E4M3.F32.PACK_AB_MERGE_C R217, RZ, R217, RZ ;  /* 0x000000d9ffd9723e */ /* 0x000fe200048070ff */
[----:B---3--:R-:W3:Y:S01]  /*c420*/  LDL.LU R225, [R1+0x8] ;  /* 0x0000080001e17983 */ /* 0x008ee20000300800 */
[----:B------:R-:W-:-:S03]  /*c430*/  FMUL R218, R218, UR20 ;  /* 0x00000014dada7c20 */ /* 0x000fc60008400000 */
[----:B------:R-:W4:Y:S04]  /*c440*/  LDL.LU R224, [R1+0x4] ;  /* 0x0000040001e07983 */ /* 0x000f280000300800 */
[----:B------:R-:W3:Y:S01]  /*c450*/  LDL.LU R222, [R1] ;  /* 0x0000000001de7983 */ /* 0x000ee20000300800 */
[----:B0-----:R-:W-:Y:S01]  /*c460*/  F2FP.SATFINITE.E4M3.F32.PACK_AB_MERGE_C R29, RZ, R218, RZ ;  /* 0x000000daff1d723e */ /* 0x001fe200048070ff */
[----:B------:R-:W-:Y:S01]  /*c470*/  FMUL R216, R216, UR20 ;  /* 0x00000014d8d87c20 */ /* 0x000fe20008400000 */
[----:B------:R-:W-:Y:S01]  /*c480*/  FMUL R215, R215, UR20 ;  /* 0x00000014d7d77c20 */ /* 0x000fe20008400000 */
[----:B------:R0:W-:Y:S01]  /*c490*/  @!P3 STG.E.U8 desc[UR18][R26.64+0x8], R33 ;  /* 0x000008211a00b986 */ /* 0x0001e2000c101112 */
[----:B------:R-:W-:Y:S01]  /*c4a0*/  ISETP.LT.OR P3, PT, R35, 0x11, !P0 ;  /* 0x000000112300780c */ /* 0x000fe20004761670 */
[----:B------:R-:W-:Y:S01]  /*c4b0*/  FMUL R213, R213, UR20 ;  /* 0x00000014d5d57c20 */ /* 0x000fe20008400000 */
[----:B------:R-:W-:Y:S01]  /*c4c0*/  F2FP.SATFINITE.E4M3.F32.PACK_AB_MERGE_C R31, RZ, R216, RZ ;  /* 0x000000d8ff1f723e */ /* 0x000fe200048070ff */
[----:B------:R-:W-:Y:S01]  /*c4d0*/  @!P4 STG.E.U8 desc[UR18][R26.64+0x9], R219 ;  /* 0x000009db1a00c986 */ /* 0x000fe2000c101112 */
[C---:B------:R-:W-:Y:S01]  /*c4e0*/  ISETP.LT.OR P4, PT, R35.reuse, 0x12, !P0 ;  /* 0x000000122300780c */ /* 0x040fe20004781670 */
[----:B------:R-:W-:Y:S01]  /*c4f0*/  FMUL R214, R214, UR20 ;  /* 0x00000014d6d67c20 */ /* 0x000fe20008400000 */
[----:B------:R-:W-:Y:S01]  /*c500*/  F2FP.SATFINITE.E4M3.F32.PACK_AB_MERGE_C R215, RZ, R215, RZ ;  /* 0x000000d7ffd7723e */ /* 0x000fe200048070ff */
[----:B------:R-:W-:Y:S01]  /*c510*/  @!P6 STG.E.U8 desc[UR18][R24.64+0x11], R217 ;  /* 0x000011d91800e986 */ /* 0x000fe2000c101112 */
[C---:B------:R-:W-:Y:S01]  /*c520*/  ISETP.LT.OR P6, PT, R35.reuse, 0x1a, !P1 ;  /* 0x0000001a2300780c */ /* 0x040fe20004fc1670 */
[----:B------:R-:W-:Y:S01]  /*c530*/  FMUL R212, R212, UR20 ;  /* 0x00000014d4d47c20 */ /* 0x000fe20008400000 */
[----:B------:R-:W-:Y:S01]  /*c540*/  F2FP.SATFINITE.E4M3.F32.PACK_AB_MERGE_C R213, RZ, R213, RZ ;  /* 0x000000d5ffd5723e */ /* 0x000fe200048070ff */
[----:B------:R1:W-:Y:S01]  /*c550*/  @!P5 STG.E.U8 desc[UR18][R24.64+0x10], R29 ;  /* 0x0000101d1800d986 */ /* 0x0003e2000c101112 */
[----:B------:R-:W-:Y:S01]  /*c560*/  ISETP.LT.OR P5, PT, R35, 0x19, !P1 ;  /* 0x000000192300780c */ /* 0x000fe20004fa1670 */
[----:B------:R-:W-:Y:S01]  /*c570*/  FMUL R211, R211, UR20 ;  /* 0x00000014d3d37c20 */ /* 0x000fe20008400000 */
[----:B------:R-:W-:Y:S01]  /*c580*/  FMUL R209, R209, UR20 ;  /* 0x00000014d1d17c20 */ /* 0x000fe20008400000 */
[----:B------:R1:W-:Y:S01]  /*c590*/  @!P3 STG.E.U8 desc[UR18][R26.64+0x10], R31 ;  /* 0x0000101f1a00b986 */ /* 0x0003e2000c101112 */
[C---:B------:R-:W-:Y:S01]  /*c5a0*/  ISETP.LT.OR P3, PT, R35.reuse, 0x19, !P0 ;  /* 0x000000192300780c */ /* 0x040fe20004761670 */
[----:B------:R-:W-:Y:S01]  /*c5b0*/  FMUL R210, R210, UR20 ;  /* 0x00000014d2d27c20 */ /* 0x000fe20008400000 */
[----:B0-----:R-:W-:Y:S01]  /*c5c0*/  F2FP.SATFINITE.E4M3.F32.PACK_AB_MERGE_C R33, RZ, R212, RZ ;  /* 0x000000d4ff21723e */ /* 0x001fe200048070ff */
[----:B------:R-:W-:Y:S01]  /*c5d0*/  @!P4 STG.E.U8 desc[UR18][R26.64+0x11], R215 ;  /* 0x000011d71a00c986 */ /* 0x000fe2000c101112 */
[C---:B------:R-:W-:Y:S01]  /*c5e0*/  ISETP.LT.OR P4, PT, R35.reuse, 0x1a, !P0 ;  /* 0x0000001a2300780c */ /* 0x040fe20004781670 */
[----:B------:R-:W-:Y:S01]  /*c5f0*/  FMUL R208, R208, UR20 ;  /* 0x00000014d0d07c20 */ /* 0x000fe20008400000 */
[----:B------:R-:W-:Y:S01]  /*c600*/  F2FP.SATFINITE.E4M3.F32.PACK_AB_MERGE_C R211, RZ, R211, RZ ;  /* 0x000000d3ffd3723e */ /* 0x000fe200048070ff */
[----:B------:R-:W-:Y:S01]  /*c610*/  @!P6 STG.E.U8 desc[UR18][R24.64+0x19], R213 ;  /* 0x000019d51800e986 */ /* 0x000fe2000c101112 */
[----:B------:R-:W-:Y:S01]  /*c620*/  ISETP.LT.OR P6, PT, R35, 0x22, !P1 ;  /* 0x000000222300780c */ /* 0x000fe20004fc1670 */
[----:B------:R-:W-:Y:S01]  /*c630*/  FMUL R207, R207, UR20 ;  /* 0x00000014cfcf7c20 */ /* 0x000fe20008400000 */
[----:B-1----:R-:W-:Y:S01]  /*c640*/  F2FP.SATFINITE.E4M3.F32.PACK_AB_MERGE_C R29, RZ, R214, RZ ;  /* 0x000000d6ff1d723e */ /* 0x002fe200048070ff */
[----:B------:R-:W-:Y:S01]  /*c650*/  FMUL R205, R205, UR20 ;  /* 0x00000014cdcd7c20 */ /* 0x000fe20008400000 */
[----:B------:R-:W-:Y:S01]  /*c660*/  F2FP.SATFINITE.E4M3.F32.PACK_AB_MERGE_C R209, RZ, R209, RZ ;  /* 0x000000d1ffd1723e */ /* 0x000fe200048070ff */
[----:B------:R-:W-:Y:S01]  /*c670*/  FMUL R206, R206, UR20 ;  /* 0x00000014cece7c20 */ /* 0x000fe20008400000 */
[----:B------:R-:W-:Y:S01]  /*c680*/  F2FP.SATFINITE.E4M3.F32.PACK_AB_MERGE_C R31, RZ, R208, RZ ;  /* 0x000000d0ff1f723e */ /* 0x000fe200048070ff */
[----:B------:R0:W-:Y:S01]  /*c690*/  @!P5 STG.E.U8 desc[UR18][R24.64+0x18], R29 ;  /* 0x0000181d1800d986 */ /* 0x0001e2000c101112 */
[C---:B------:R-:W-:Y:S01]  /*c6a0*/  ISETP.LT.OR P5, PT, R35.reuse, 0x21, !P1 ;  /* 0x000000212300780c */ /* 0x040fe20004fa1670 */
[----:B------:R-:W-:Y:S01]  /*c6b0*/  FMUL R204, R204, UR20 ;  /* 0x00000014cccc7c20 */ /* 0x000fe20008400000 */
[----:B------:R-:W-:Y:S01]  /*c6c0*/  F2FP.SATFINITE.E4M3.F32.PACK_AB_MERGE_C R207, RZ, R207, RZ ;  /* 0x000000cfffcf723e */ /* 0x000fe200048070ff */
[----:B------:R1:W-:Y:S01]  /*c6d0*/  @!P3 STG.E.U8 desc[UR18][R26.64+0x18], R33 ;  /* 0x000018211a00b986 */ /* 0x0003e2000c101112 */
[----:B------:R-:W-:Y:S01]  /*c6e0*/  ISETP.LT.OR P3, PT, R35, 0x21, !P0 ;  /* 0x000000212300780c */ /* 0x000fe20004761670 */
[----:B------:R-:W-:Y:S01]  /*c6f0*/  FMUL R203, R203, UR20 ;  /* 0x00000014cbcb7c20 */ /* 0x000fe20008400000 */
[----:B------:R-:W-:Y:S01]  /*c700*/  F2FP.SATFINITE.E4M3.F32.PACK_AB_MERGE_C R205, RZ, R205, RZ ;  /* 0x000000cdffcd723e */ /* 0x000fe200048070ff */
[----:B------:R-:W-:Y:S01]  /*c710*/  @!P4 STG.E.U8 desc[UR18][R26.64+0x19], R211 ;  /* 0x000019d31a00c986 */ /* 0x000fe2000c101112 */
[----:B------:R-:W-:Y:S01]  /*c720*/  ISETP.LT.OR P4, PT, R35, 0x22, !P0 ;  /* 0x000000222300780c */ /* 0x000fe20004781670 */
[----:B------:R-:W-:Y:S01]  /*c730*/  FMUL R201, R201, UR20 ;  /* 0x00000014c9c97c20 */ /* 0x000fe20008400000 */
[----:B------:R-:W-:Y:S01]  /*c740*/  F2FP.SATFINITE.E4M3.F32.PACK_AB_MERGE_C R203, RZ, R203, RZ ;  /* 0x000000cbffcb723e */ /* 0x000fe200048070ff */
[----:B------:R-:W-:Y:S01]  /*c750*/  @!P6 STG.E.U8 desc[UR18][R24.64+0x21], R209 ;  /* 0x000021d11800e986 */ /* 0x000fe2000c101112 */
[----:B------:R-:W-:Y:S01]  /*c760*/  ISETP.LT.OR P6, PT, R35, 0x2a, !P1 ;  /* 0x0000002a2300780c */ /* 0x000fe20004fc1670 */
[----:B------:R-:W-:Y:S01]  /*c770*/  FMUL R202, R202, UR20 ;  /* 0x00000014caca7c20 */ /* 0x000fe20008400000 */
[----:B0-----:R-:W-:Y:S01]  /*c780*/  F2FP.SATFINITE.E4M3.F32.PACK_AB_MERGE_C R29, RZ, R210, RZ ;  /* 0x000000d2ff1d723e */ /* 0x001fe200048070ff */
[----:B------:R-:W-:Y:S01]  /*c790*/  FMUL R200, R200, UR20 ;  /* 0x00000014c8c87c20 */ /* 0x000fe20008400000 */
[----:B-1----:R-:W-:Y:S01]  /*c7a0*/  F2FP.SATFINITE.E4M3.F32.PACK_AB_MERGE_C R33, RZ, R204, RZ ;  /* 0x000000ccff21723e */ /* 0x002fe200048070ff */
[----:B------:R-:W-:Y:S01]  /*c7b0*/  FMUL R199, R199, UR20 ;  /* 0x00000014c7c77c20 */ /* 0x000fe20008400000 */
[----:B------:R-:W-:Y:S01]  /*c7c0*/  F2FP.SATFINITE.E4M3.F32.PACK_AB_MERGE_C R201, RZ, R201, RZ ;  /* 0x000000c9ffc9723e */ /* 0x000fe200048070ff */
[----:B------:R0:W-:Y:S01]  /*c7d0*/  @!P5 STG.E.U8 desc[UR18][R24.64+0x20], R29 ;  /* 0x0000201d1800d986 */ /* 0x0001e2000c101112 */
[----:B------:R-:W-:Y:S01]  /*c7e0*/  ISETP.LT.OR P5, PT, R35, 0x29, !P1 ;  /* 0x000000292300780c */ /* 0x000fe20004fa1670 */
[----:B------:R-:W-:Y:S01]  /*c7f0*/  FMUL R197, R197, UR20 ;  /* 0x00000014c5c57c20 */ /* 0x000fe20008400000 */
[----:B------:R-:W-:Y:S01]  /*c800*/  F2FP.SATFINITE.E4M3.F32.PACK_AB_MERGE_C R199, RZ, R199, RZ ;  /* 0x000000c7ffc7723e */ /* 0x000fe200048070ff */
[----:B------:R1:W-:Y:S01]  /*c810*/  @!P3 STG.E.U8 desc[UR18][R26.64+0x20], R31 ;  /* 0x0000201f1a00b986 */ /* 0x0003e2000c101112 */
[C---:B------:R-:W-:Y:S01]  /*c820*/  ISETP.LT.OR P3, PT, R35.reuse, 0x29, !P0 ;  /* 0x000000292300780c */ /* 0x040fe20004761670 */
[----:B------:R-:W-:Y:S01]  /*c830*/  FMUL R198, R198, UR20 ;  /* 0x00000014c6c67c20 */ /* 0x000fe20008400000 */
[----:B------:R-:W-:Y:S01]  /*c840*/  F2FP.SATFINITE.E4M3.F32.PACK_AB_MERGE_C R197, RZ, R197, RZ ;  /* 0x000000c5ffc5723e */ /* 0x000fe200048070ff */
[----:B------:R-:W-:Y:S01]  /*c850*/  @!P4 STG.E.U8 desc[UR18][R26.64+0x21], R207 ;  /* 0x000021cf1a00c986 */ /* 0x000fe2000c101112 */
[----:B------:R-:W-:Y:S01]  /*c860*/  ISETP.LT.OR P4, PT, R35, 0x2a, !P0 ;  /* 0x0000002a2300780c */ /* 0x000fe20004781670 */
[----:B------:R-:W-:Y:S01]  /*c870*/  FMUL R196, R196, UR20 ;  /* 0x00000014c4c47c20 */ /* 0x000fe20008400000 */
[----:B------:R-:W-:Y:S01]  /*c880*/  FMUL R195, R195, UR20 ;  /* 0x00000014c3c37c20 */ /* 0x000fe20008400000 */
        /* <DEDUP_REMOVED lines=27> */
[----:B------:R-:W-:Y:S01]  /*ca40*/  FMUL R186, R186, UR20 ;  /* 0x00000014baba7c20 */ /* 0x000fe20008400000 */
        /* <DEDUP_REMOVED lines=156> */
[----:B-----5:R-:W-:Y:S01]  /*d410*/  FMUL R0, R0, UR20 ;  /* 0x0000001400007c20 */ /* 0x020fe20008400000 */
[----:B-1----:R-:W-:Y:S01]  /*d420*/  F2FP.SATFINITE.E4M3.F32.PACK_AB_MERGE_C R33, RZ, R164, RZ ;  /* 0x000000a4ff21723e */ /* 0x002fe200048070ff */
        /* <DEDUP_REMOVED lines=9> */
[----:B------:R-:W-:Y:S01]  /*d4c0*/  FMUL R4, R4, UR20 ;  /* 0x0000001404047c20 */ /* 0x000fe20008400000 */
[----:B------:R-:W-:Y:S01]  /*d4d0*/  @!P4 STG.E.U8 desc[UR18][R26.64+0x71], R167 ;  /* 0x000071a71a00c986 */ /* 0x000fe2000c101112 */
[----:B------:R-:W-:-:S03]  /*d4e0*/  ISETP.LT.OR P4, PT, R35, 0x7a, !P0 ;  /* 0x0000007a2300780c */ /* 0x000fc60004781670 */
[----:B------:R-:W-:Y:S01]  /*d4f0*/  @!P6 STG.E.U8 desc[UR18][R24.64+0x79], R165 ;  /* 0x000079a51800e986 */ /* 0x000fe2000c101112 */
[----:B------:R-:W-:Y:S02]  /*d500*/  ISETP.LT.OR P6, PT, R35, 0x82, !P1 ;  /* 0x000000822300780c */ /* 0x000fe40004fc1670 */
[----:B0-----:R-:W-:Y:S01]  /*d510*/  F2FP.SATFINITE.E4M3.F32.PACK_AB_MERGE_C R29, RZ, R166, RZ ;  /* 0x000000a6ff1d723e */ /* 0x001fe200048070ff */
[----:B------:R-:W4:Y:S01]  /*d520*/  LDL.LU R220, [R1+0x14] ;  /* 0x0000140001dc7983 */ /* 0x000f220000300800 */
[----:B-1----:R-:W-:-:S03]  /*d530*/  F2FP.SATFINITE.E4M3.F32.PACK_AB_MERGE_C R31, RZ, R160, RZ ;  /* 0x000000a0ff1f723e */ /* 0x002fc600048070ff */
[----:B------:R0:W-:Y:S01]  /*d540*/  @!P5 STG.E.U8 desc[UR18][R24.64+0x78], R29 ;  /* 0x0000781d1800d986 */ /* 0x0001e2000c101112 */
[----:B------:R-:W-:-:S03]  /*d550*/  ISETP.LT.OR P5, PT, R35, 0x81, !P1 ;  /* 0x000000812300780c */ /* 0x000fc60004fa1670 */
[----:B------:R1:W-:Y:S01]  /*d560*/  @!P3 STG.E.U8 desc[UR18][R26.64+0x78], R33 ;  /* 0x000078211a00b986 */ /* 0x0003e2000c101112 */
[----:B------:R-:W-:-:S03]  /*d570*/  ISETP.LT.OR P3, PT, R35, 0x81, !P0 ;  /* 0x000000812300780c */ /* 0x000fc60004761670 */
        /* <DEDUP_REMOVED lines=26> */
[----:B0-----:R-:W-:Y:S02]  /*d720*/  F2FP.SATFINITE.E4M3.F32.PACK_AB_MERGE_C R29, RZ, R154, RZ ;  /* 0x0000009aff1d723e */ /* 0x001fe400048070ff */
[----:B-1----:R-:W-:-:S03]  /*d730*/  F2FP.SATFINITE.E4M3.F32.PACK_AB_MERGE_C R33, RZ, R20, RZ ;  /* 0x00000014ff21723e */ /* 0x002fc600048070ff */
[----:B------:R0:W-:Y:S01]  /*d740*/  @!P5 STG.E.U8 desc[UR18][R24.64+0x90], R29 ;  /* 0x0000901d1800d986 */ /* 0x0001e2000c101112 */
[----:B------:R-:W-:-:S03]  /*d750*/  ISETP.LT.OR P5, PT, R35, 0x99, !P1 ;  /* 0x000000992300780c */ /* 0x000fc60004fa1670 */
[----:B------:R-:W-:Y:S01]  /*d760*/  @!P3 STG.E.U8 desc[UR18][R26.64+0x90], R31 ;  /* 0x0000901f1a00b986 */ /* 0x000fe2000c101112 */
[----:B------:R-:W-:-:S03]  /*d770*/  ISETP.LT.OR P3, PT, R35, 0x99, !P0 ;  /* 0x000000992300780c */ /* 0x000fc60004761670 */
[----:B------:R1:W-:Y:S01]  /*d780*/  @!P4 STG.E.U8 desc[UR18][R26.64+0x91], R23 ;  /* 0x000091171a00c986 */ /* 0x0003e2000c101112 */
[----:B------:R-:W-:-:S03]  /*d790*/  ISETP.LT.OR P4, PT, R35, 0x9a, !P0 ;  /* 0x0000009a2300780c */ /* 0x000fc60004781670 */
[----:B------:R2:W-:Y:S01]  /*d7a0*/  @!P6 STG.E.U8 desc[UR18][R24.64+0x99], R21 ;  /* 0x000099151800e986 */ /* 0x0005e2000c101112 */
[----:B------:R-:W-:Y:S02]  /*d7b0*/  ISETP.LT.OR P6, PT, R35, 0xa2, !P1 ;  /* 0x000000a22300780c */ /* 0x000fe40004fc1670 */
[----:B0-----:R-:W-:-:S05]  /*d7c0*/  F2FP.SATFINITE.E4M3.F32.PACK_AB_MERGE_C R29, RZ, R22, RZ ;  /* 0x00000016ff1d723e */ /* 0x001fca00048070ff */
[----:B------:R-:W-:Y:S01]  /*d7d0*/  @!P5 STG.E.U8 desc[UR18][R24.64+0x98], R29 ;  /* 0x0000981d1800d986 */ /* 0x000fe2000c101112 */
[C---:B------:R-:W-:Y:S02]  /*d7e0*/  ISETP.LT.OR P5, PT, R35.reuse, 0xa1, !P1 ;  /* 0x000000a12300780c */ /* 0x040fe40004fa1670 */
[----:B-1----:R-:W-:Y:S01]  /*d7f0*/  F2FP.SATFINITE.E4M3.F32.PACK_AB_MERGE_C R23, RZ, R18, RZ ;  /* 0x00000012ff17723e */ /* 0x002fe200048070ff */
[----:B------:R-:W-:Y:S01]  /*d800*/  @!P3 STG.E.U8 desc[UR18][R26.64+0x98], R33 ;  /* 0x000098211a00b986 */ /* 0x000fe2000c101112 */
[C---:B------:R-:W-:Y:S02]  /*d810*/  ISETP.LT.OR P3, PT, R35.reuse, 0xa1, !P0 ;  /* 0x000000a12300780c */ /* 0x040fe40004761670 */
[----:B--2---:R-:W-:Y:S01]  /*d820*/  F2FP.SATFINITE.E4M3.F32.PACK_AB_MERGE_C R21, RZ, R16, RZ ;  /* 0x00000010ff15723e */ /* 0x004fe200048070ff */
[----:B------:R0:W-:Y:S01]  /*d830*/  @!P4 STG.E.U8 desc[UR18][R26.64+0x99], R19 ;  /* 0x000099131a00c986 */ /* 0x0001e2000c101112 */
[----:B------:R-:W-:-:S03]  /*d840*/  ISETP.LT.OR P4, PT, R35, 0xa2, !P0 ;  /* 0x000000a22300780c */ /* 0x000fc60004781670 */
[----:B------:R1:W-:Y:S01]  /*d850*/  @!P6 STG.E.U8 desc[UR18][R24.64+0xa1], R17 ;  /* 0x0000a1111800e986 */ /* 0x0003e2000c101112 */
[----:B------:R-:W-:-:S03]  /*d860*/  ISETP.LT.OR P6, PT, R35, 0xaa, !P1 ;  /* 0x000000aa2300780c */ /* 0x000fc60004fc1670 */
[----:B------:R-:W-:Y:S01]  /*d870*/  @!P5 STG.E.U8 desc[UR18][R24.64+0xa0], R23 ;  /* 0x0000a0171800d986 */ /* 0x000fe2000c101112 */
[----:B------:R-:W-:-:S03]  /*d880*/  ISETP.LT.OR P5, PT, R35, 0xa9, !P1 ;  /* 0x000000a92300780c */ /* 0x000fc60004fa1670 */
[----:B------:R-:W-:Y:S01]  /*d890*/  @!P3 STG.E.U8 desc[UR18][R26.64+0xa0], R21 ;  /* 0x0000a0151a00b986 */ /* 0x000fe2000c101112 */
[C---:B------:R-:W-:Y:S02]  /*d8a0*/  ISETP.LT.OR P3, PT, R35.reuse, 0xa9, !P0 ;  /* 0x000000a92300780c */ /* 0x040fe40004761670 */
[----:B0-----:R-:W-:Y:S01]  /*d8b0*/  F2FP.SATFINITE.E4M3.F32.PACK_AB_MERGE_C R19, RZ, R14, RZ ;  /* 0x0000000eff13723e */ /* 0x001fe200048070ff */
[----:B------:R0:W-:Y:S01]  /*d8c0*/  @!P4 STG.E.U8 desc[UR18][R26.64+0xa1], R15 ;  /* 0x0000a10f1a00c986 */ /* 0x0001e2000c101112 */
[C---:B------:R-:W-:Y:S02]  /*d8d0*/  ISETP.LT.OR P4, PT, R35.reuse, 0xaa, !P0 ;  /* 0x000000aa2300780c */ /* 0x040fe40004781670 */
[----:B-1----:R-:W-:Y:S01]  /*d8e0*/  F2FP.SATFINITE.E4M3.F32.PACK_AB_MERGE_C R17, RZ, R12, RZ ;  /* 0x0000000cff11723e */ /* 0x002fe200048070ff */
        /* <DEDUP_REMOVED lines=15> */
[----:B0-----:R-:W-:Y:S02]  /*d9e0*/  F2FP.SATFINITE.E4M3.F32.PACK_AB_MERGE_C R11, RZ, R6, RZ ;  /* 0x00000006ff0b723e */ /* 0x001fe400048070ff */
[C---:B------:R-:W-:Y:S01]  /*d9f0*/  ISETP.LT.OR P3, PT, R35.reuse, 0xb9, !P0 ;  /* 0x000000b92300780c */ /* 0x040fe20004761670 */
[----:B------:R0:W-:Y:S01]  /*da00*/  @!P4 STG.E.U8 desc[UR18][R26.64+0xb1], R7 ;  /* 0x0000b1071a00c986 */ /* 0x0001e2000c101112 */
[----:B-1----:R-:W-:Y:S02]  /*da10*/  F2FP.SATFINITE.E4M3.F32.PACK_AB_MERGE_C R9, RZ, R4, RZ ;  /* 0x00000004ff09723e */ /* 0x002fe400048070ff */
[----:B------:R-:W-:Y:S01]  /*da20*/  ISETP.LT.OR P4, PT, R35, 0xba, !P0 ;  /* 0x000000ba2300780c */ /* 0x000fe20004781670 */
[----:B------:R1:W-:Y:S04]  /*da30*/  @!P6 STG.E.U8 desc[UR18][R24.64+0xb9], R5 ;  /* 0x0000b9051800e986 */ /* 0x0003e8000c101112 */
[----:B------:R2:W-:Y:S01]  /*da40*/  @!P5 STG.E.U8 desc[UR18][R24.64+0xb8], R11 ;  /* 0x0000b80b1800d986 */ /* 0x0005e2000c101112 */
[----:B------:R-:W-:Y:S01]  /*da50*/  FMUL R4, R227, UR20 ;  /* 0x00000014e3047c20 */ /* 0x000fe20008400000 */
[----:B------:R-:W-:-:S02]  /*da60*/  ISETP.LT.OR P5, PT, R35, 0xc1, !P1 ;  /* 0x000000c12300780c */ /* 0x000fc40004fa1670 */
[----:B0-----:R-:W-:Y:S02]  /*da70*/  F2FP.SATFINITE.E4M3.F32.PACK_AB_MERGE_C R7, RZ, R3, RZ ;  /* 0x00000003ff07723e */ /* 0x001fe400048070ff */
[----:B-1----:R-:W-:Y:S01]  /*da80*/  F2FP.SATFINITE.E4M3.F32.PACK_AB_MERGE_C R5, RZ, R0, RZ ;  /* 0x00000000ff05723e */ /* 0x002fe200048070ff */
[----:B---3--:R-:W-:Y:S01]  /*da90*/  FMUL R0, R222, UR20 ;  /* 0x00000014de007c20 */ /* 0x008fe20008400000 */
[----:B------:R-:W-:Y:S01]  /*daa0*/  ISETP.LT.OR P6, PT, R35, 0xc2, !P1 ;  /* 0x000000c22300780c */ /* 0x000fe20004fc1670 */
[----:B------:R-:W3:Y:S01]  /*dab0*/  LDL.LU R222, [R1+0x20] ;  /* 0x0000200001de7983 */ /* 0x000ee20000300800 */
[----:B--2---:R-:W-:Y:S02]  /*dac0*/  F2FP.SATFINITE.E4M3.F32.PACK_AB_MERGE_C R11, RZ, R2, RZ ;  /* 0x00000002ff0b723e */ /* 0x004fe400048070ff */
[----:B------:R-:W-:Y:S01]  /*dad0*/  F2FP.SATFINITE.E4M3.F32.PACK_AB_MERGE_C R13, RZ, R0, RZ ;  /* 0x00000000ff0d723e */ /* 0x000fe200048070ff */
[----:B----4-:R-:W-:Y:S01]  /*dae0*/  FMUL R0, R224, UR20 ;  /* 0x00000014e0007c20 */ /* 0x010fe20008400000 */
[----:B------:R-:W-:Y:S01]  /*daf0*/  FMUL R2, R225, UR20 ;  /* 0x00000014e1027c20 */ /* 0x000fe20008400000 */
[----:B------:R-:W2:Y:S04]  /*db00*/  LDL.LU R224, [R1+0x24] ;  /* 0x0000240001e07983 */ /* 0x000ea80000300800 */
[----:B------:R-:W4:Y:S01]  /*db10*/  LDL.LU R225, [R1+0x28] ;  /* 0x0000280001e17983 */ /* 0x000f220000300800 */
[----:B------:R-:W-:-:S03]  /*db20*/  FMUL R3, R226, UR20 ;  /* 0x00000014e2037c20 */ /* 0x000fc60008400000 */
[----:B------:R-:W4:Y:S04]  /*db30*/  LDL.LU R226, [R1+0x2c] ;  /* 0x00002c0001e27983 */ /* 0x000f280000300800 */
[----:B------:R-:W4:Y:S04]  /*db40*/  LDL.LU R227, [R1+0x30] ;  /* 0x0000300001e37983 */ /* 0x000f280000300800 */
[----:B------:R-:W-:Y:S01]  /*db50*/  @!P3 STG.E.U8 desc[UR18][R26.64+0xb8], R9 ;  /* 0x0000b8091a00b986 */ /* 0x000fe2000c101112 */
[----:B------:R-:W-:-:S03]  /*db60*/  ISETP.LT.OR P3, PT, R35, 0xc1, !P0 ;  /* 0x000000c12300780c */ /* 0x000fc60004761670 */
[----:B------:R0:W-:Y:S01]  /*db70*/  @!P4 STG.E.U8 desc[UR18][R26.64+0xb9], R7 ;  /* 0x0000b9071a00c986 */ /* 0x0001e2000c101112 */
[----:B------:R-:W-:-:S03]  /*db80*/  ISETP.LT.OR P4, PT, R35, 0xc2, !P0 ;  /* 0x000000c22300780c */ /* 0x000fc60004781670 */
[----:B------:R-:W-:Y:S01]  /*db90*/  @!P5 STG.E.U8 desc[UR18][R24.64+0xc0], R11 ;  /* 0x0000c00b1800d986 */ /* 0x000fe2000c101112 */
[----:B------:R-:W-:-:S03]  /*dba0*/  ISETP.LT.OR P5, PT, R35, 0xc9, !P1 ;  /* 0x000000c92300780c */ /* 0x000fc60004fa1670 */
[----:B------:R1:W-:Y:S01]  /*dbb0*/  @!P6 STG.E.U8 desc[UR18][R24.64+0xc1], R5 ;  /* 0x0000c1051800e986 */ /* 0x0003e2000c101112 */
[----:B0-----:R-:W-:-:S03]  /*dbc0*/  F2FP.SATFINITE.E4M3.F32.PACK_AB_MERGE_C R7, RZ, R0, RZ ;  /* 0x00000000ff07723e */ /* 0x001fc600048070ff */
[----:B------:R-:W-:Y:S01]  /*dbd0*/  @!P3 STG.E.U8 desc[UR18][R26.64+0xc0], R13 ;  /* 0x0000c00d1a00b986 */ /* 0x000fe2000c101112 */
[C---:B------:R-:W-:Y:S02]  /*dbe0*/  ISETP.LT.OR P6, PT, R35.reuse, 0xca, !P1 ;  /* 0x000000ca2300780c */ /* 0x040fe40004fc1670 */
[----:B-1----:R-:W-:Y:S01]  /*dbf0*/  F2FP.SATFINITE.E4M3.F32.PACK_AB_MERGE_C R5, RZ, R2, RZ ;  /* 0x00000002ff05723e */ /* 0x002fe200048070ff */
[----:B------:R0:W-:Y:S01]  /*dc00*/  @!P4 STG.E.U8 desc[UR18][R26.64+0xc1], R7 ;  /* 0x0000c1071a00c986 */ /* 0x0001e2000c101112 */
[C---:B------:R-:W-:Y:S02]  /*dc10*/  ISETP.LT.OR P3, PT, R35.reuse, 0xc9, !P0 ;  /* 0x000000c92300780c */ /* 0x040fe40004761670 */
[C---:B------:R-:W-:Y:S01]  /*dc20*/  ISETP.LT.OR P4, PT, R35.reuse, 0xca, !P0 ;  /* 0x000000ca2300780c */ /* 0x040fe20004781670 */
[----:B------:R1:W-:Y:S01]  /*dc30*/  @!P5 STG.E.U8 desc[UR18][R24.64+0xc8], R5 ;  /* 0x0000c8051800d986 */ /* 0x0003e2000c101112 */
[----:B------:R-:W-:Y:S02]  /*dc40*/  ISETP.LT.OR P5, PT, R35, 0xd1, !P1 ;  /* 0x000000d12300780c */ /* 0x000fe40004fa1670 */
[----:B------:R-:W-:-:S02]  /*dc50*/  F2FP.SATFINITE.E4M3.F32.PACK_AB_MERGE_C R9, RZ, R3, RZ ;  /* 0x00000003ff09723e */ /* 0x000fc400048070ff */
[----:B------:R-:W-:-:S03]  /*dc60*/  F2FP.SATFINITE.E4M3.F32.PACK_AB_MERGE_C R11, RZ, R4, RZ ;  /* 0x00000004ff0b723e */ /* 0x000fc600048070ff */
[----:B------:R1:W-:Y:S04]  /*dc70*/  @!P6 STG.E.U8 desc[UR18][R24.64+0xc9], R9 ;  /* 0x0000c9091800e986 */ /* 0x0003e8000c101112 */
[----:B------:R-:W-:Y:S01]  /*dc80*/  @!P3 STG.E.U8 desc[UR18][R26.64+0xc8], R11 ;  /* 0x0000c80b1a00b986 */ /* 0x000fe2000c101112 */
[----:B------:R-:W-:-:S03]  /*dc90*/  FMUL R0, R220, UR20 ;  /* 0x00000014dc007c20 */ /* 0x000fc60008400000 */
[----:B------:R-:W4:Y:S02]  /*dca0*/  LDL.LU R220, [R1+0x34] ;  /* 0x0000340001dc7983 */ /* 0x000f240000300800 */
[----:B0-----:R-:W-:Y:S01]  /*dcb0*/  F2FP.SATFINITE.E4M3.F32.PACK_AB_MERGE_C R7, RZ, R0, RZ ;  /* 0x00000000ff07723e */ /* 0x001fe200048070ff */
[----:B------:R-:W-:Y:S02]  /*dcc0*/  FMUL R2, R221, UR20 ;  /* 0x00000014dd027c20 */ /* 0x000fe40008400000 */
[----:B------:R-:W4:Y:S03]  /*dcd0*/  LDL.LU R221, [R1+0x38] ;  /* 0x0000380001dd7983 */ /* 0x000f260000300800 */
[----:B-1----:R-:W-:Y:S01]  /*dce0*/  F2FP.SATFINITE.E4M3.F32.PACK_AB_MERGE_C R5, RZ, R2, RZ ;  /* 0x00000002ff05723e */ /* 0x002fe200048070ff */
[----:B------:R-:W-:Y:S04]  /*dcf0*/  @!P4 STG.E.U8 desc[UR18][R26.64+0xc9], R7 ;  /* 0x0000c9071a00c986 */ /* 0x000fe8000c101112 */
[----:B------:R0:W-:Y:S01]  /*dd00*/  @!P5 STG.E.U8 desc[UR18][R24.64+0xd0], R5 ;  /* 0x0000d0051800d986 */ /* 0x0001e2000c101112 */
[----:B------:R-:W-:-:S03]  /*dd10*/  FMUL R3, R223, UR20 ;  /* 0x00000014df037c20 */ /* 0x000fc60008400000 */
[----:B------:R-:W4:Y:S02]  /*dd20*/  LDL.LU R223, [R1+0x3c] ;  /* 0x00003c0001df7983 */ /* 0x000f240000300800 */
[----:B------:R-:W-:Y:S01]  /*dd30*/  F2FP.SATFINITE.E4M3.F32.PACK_AB_MERGE_C R9, RZ, R3, RZ ;  /* 0x00000003ff09723e */ /* 0x000fe200048070ff */
[----:B---3--:R-:W-:Y:S02]  /*dd40*/  FMUL R0, R222, UR20 ;  /* 0x00000014de007c20 */ /* 0x008fe40008400000 */
[----:B------:R-:W3:Y:S03]  /*dd50*/  LDL.LU R222, [R1+0x40] ;  /* 0x0000400001de7983 */ /* 0x000ee60000300800 */
[----:B------:R-:W-:Y:S01]  /*dd60*/  F2FP.SATFINITE.E4M3.F32.PACK_AB_MERGE_C R13, RZ, R0, RZ ;  /* 0x00000000ff0d723e */ /* 0x000fe200048070ff */
[----:B--2---:R-:W-:Y:S02]  /*dd70*/  FMUL R2, R224, UR20 ;  /* 0x00000014e0027c20 */ /* 0x004fe40008400000 */
[----:B------:R-:W2:Y:S01]  /*dd80*/  LDL.LU R224, [R1+0x44] ;  /* 0x0000440001e07983 */ /* 0x000ea20000300800 */
[----:B----4-:R-:W-:-:S03]  /*dd90*/  FMUL R0, R225, UR20 ;  /* 0x00000014e1007c20 */ /* 0x010fc60008400000 */
[----:B------:R-:W4:Y:S01]  /*dda0*/  LDL.LU R225, [R1+0x48] ;  /* 0x0000480001e17983 */ /* 0x000f220000300800 */
[----:B------:R-:W-:Y:S01]  /*ddb0*/  FMUL R3, R226, UR20 ;  /* 0x00000014e2037c20 */ /* 0x000fe20008400000 */
[----:B0-----:R-:W-:Y:S02]  /*ddc0*/  F2FP.SATFINITE.E4M3.F32.PACK_AB_MERGE_C R5, RZ, R0, RZ ;  /* 0x00000000ff05723e */ /* 0x001fe400048070ff */
[----:B------:R-:W4:Y:S01]  /*ddd0*/  LDL.LU R226, [R1+0x4c] ;  /* 0x00004c0001e27983 */ /* 0x000f220000300800 */
[----:B------:R-:W-:-:S03]  /*dde0*/  FMUL R0, R227, UR20 ;  /* 0x00000014e3007c20 */ /* 0x000fc60008400000 */
[----:B------:R-:W4:Y:S01]  /*ddf0*/  LDL.LU R227, [R1+0x50] ;  /* 0x0000500001e37983 */ /* 0x000f220000300800 */
[C---:B------:R-:W-:Y:S02]  /*de00*/  ISETP.LT.OR P6, PT, R35.reuse, 0xd2, !P1 ;  /* 0x000000d22300780c */ /* 0x040fe40004fc1670 */
[C---:B------:R-:W-:Y:S01]  /*de10*/  ISETP.LT.OR P4, PT, R35.reuse, 0xd2, !P0 ;  /* 0x000000d22300780c */ /* 0x040fe20004781670 */
[----:B------:R-:W4:Y:S01]  /*de20*/  LDL.LU R218, [R1+0x54] ;  /* 0x0000540001da7983 */ /* 0x000f220000300800 */
[C---:B------:R-:W-:Y:S02]  /*de30*/  ISETP.LT.OR P3, PT, R35.reuse, 0xd1, !P0 ;  /* 0x000000d12300780c */ /* 0x040fe40004761670 */
[----:B------:R-:W-:Y:S02]  /*de40*/  ISETP.LT.OR P5, PT, R35, 0xd9, !P1 ;  /* 0x000000d92300780c */ /* 0x000fe40004fa1670 */
[----:B------:R-:W-:Y:S02]  /*de50*/  F2FP.SATFINITE.E4M3.F32.PACK_AB_MERGE_C R7, RZ, R2, RZ ;  /* 0x00000002ff07723e */ /* 0x000fe400048070ff */
[----:B------:R-:W-:-:S03]  /*de60*/  F2FP.SATFINITE.E4M3.F32.PACK_AB_MERGE_C R11, RZ, R0, RZ ;  /* 0x00000000ff0b723e */ /* 0x000fc600048070ff */
[----:B------:R0:W-:Y:S01]  /*de70*/  @!P6 STG.E.U8 desc[UR18][R24.64+0xd1], R9 ;  /* 0x0000d1091800e986 */ /* 0x0001e2000c101112 */
[----:B------:R-:W-:-:S03]  /*de80*/  ISETP.LT.OR P6, PT, R35, 0xda, !P1 ;  /* 0x000000da2300780c */ /* 0x000fc60004fc1670 */
[----:B------:R-:W-:Y:S01]  /*de90*/  @!P4 STG.E.U8 desc[UR18][R26.64+0xd1], R7 ;  /* 0x0000d1071a00c986 */ /* 0x000fe2000c101112 */
[----:B------:R-:W-:-:S03]  /*dea0*/  ISETP.LT.OR P4, PT, R35, 0xda, !P0 ;  /* 0x000000da2300780c */ /* 0x000fc60004781670 */
[----:B------:R-:W-:Y:S01]  /*deb0*/  @!P3 STG.E.U8 desc[UR18][R26.64+0xd0], R13 ;  /* 0x0000d00d1a00b986 */ /* 0x000fe2000c101112 */
[----:B0-----:R-:W-:-:S03]  /*dec0*/  F2FP.SATFINITE.E4M3.F32.PACK_AB_MERGE_C R9, RZ, R3, RZ ;  /* 0x00000003ff09723e */ /* 0x001fc600048070ff */
[----:B------:R0:W-:Y:S04]  /*ded0*/  @!P5 STG.E.U8 desc[UR18][R24.64+0xd8], R5 ;  /* 0x0000d8051800d986 */ /* 0x0001e8000c101112 */
[----:B------:R1:W-:Y:S01]  /*dee0*/  @!P6 STG.E.U8 desc[UR18][R24.64+0xd9], R9 ;  /* 0x0000d9091800e986 */ /* 0x0003e2000c101112 */
[----:B------:R-:W-:-:S03]  /*def0*/  FMUL R0, R220, UR20 ;  /* 0x00000014dc007c20 */ /* 0x000fc60008400000 */
[----:B------:R-:W4:Y:S02]  /*df00*/  LDL.LU R220, [R1+0x58] ;  /* 0x0000580001dc7983 */ /* 0x000f240000300800 */
[----:B0-----:R-:W-:Y:S01]  /*df10*/  F2FP.SATFINITE.E4M3.F32.PACK_AB_MERGE_C R5, RZ, R0, RZ ;  /* 0x00000000ff05723e */ /* 0x001fe200048070ff */
[----:B------:R-:W-:Y:S02]  /*df20*/  FMUL R2, R221, UR20 ;  /* 0x00000014dd027c20 */ /* 0x000fe40008400000 */
[----:B------:R-:W4:Y:S03]  /*df30*/  LDL.LU R221, [R1+0x5c] ;  /* 0x00005c0001dd7983 */ /* 0x000f260000300800 */
[----:B------:R-:W-:Y:S01]  /*df40*/  F2FP.SATFINITE.E4M3.F32.PACK_AB_MERGE_C R7, RZ, R2, RZ ;  /* 0x00000002ff07723e */ /* 0x000fe200048070ff */
[----:B------:R0:W-:Y:S01]  /*df50*/  @!P4 STG.E.U8 desc[UR18][R26.64+0xd9], R5 ;  /* 0x0000d9051a00c986 */ /* 0x0001e2000c101112 */
[----:B------:R-:W-:-:S03]  /*df60*/  FMUL R3, R223, UR20 ;  /* 0x00000014df037c20 */ /* 0x000fc60008400000 */
[----:B------:R-:W4:Y:S02]  /*df70*/  LDL.LU R223, [R1+0x60] ;  /* 0x0000600001df7983 */ /* 0x000f240000300800 */
[----:B-1----:R-:W-:Y:S01]  /*df80*/  F2FP.SATFINITE.E4M3.F32.PACK_AB_MERGE_C R9, RZ, R3, RZ ;  /* 0x00000003ff09723e */ /* 0x002fe200048070ff */
[----:B---3--:R-:W-:Y:S02]  /*df90*/  FMUL R4, R222, UR20 ;  /* 0x00000014de047c20 */ /* 0x008fe40008400000 */
[----:B------:R-:W3:Y:S01]  /*dfa0*/  LDL.LU R222, [R1+0x64] ;  /* 0x0000640001de7983 */ /* 0x000ee20000300800 */
[----:B--2---:R-:W-:-:S03]  /*dfb0*/  FMUL R0, R224, UR20 ;  /* 0x00000014e0007c20 */ /* 0x004fc60008400000 */
[----:B------:R-:W2:Y:S01]  /*dfc0*/  LDL.LU R224, [R1+0x68] ;  /* 0x0000680001e07983 */ /* 0x000ea20000300800 */
[----:B----4-:R-:W-:Y:S01]  /*dfd0*/  FMUL R2, R225, UR20 ;  /* 0x00000014e1027c20 */ /* 0x010fe20008400000 */
[----:B0-----:R-:W-:Y:S02]  /*dfe0*/  F2FP.SATFINITE.E4M3.F32.PACK_AB_MERGE_C R5, RZ, R0, RZ ;  /* 0x00000000ff05723e */ /* 0x001fe400048070ff */
[----:B------:R-:W4:Y:S01]  /*dff0*/  LDL.LU R225, [R1+0x6c] ;  /* 0x00006c0001e17983 */ /* 0x000f220000300800 */
[----:B------:R-:W-:-:S03]  /*e000*/  FMUL R3, R226, UR20 ;  /* 0x00000014e2037c20 */ /* 0x000fc60008400000 */
[----:B------:R-:W4:Y:S01]  /*e010*/  LDL.LU R226, [R1+0x70] ;  /* 0x0000700001e27983 */ /* 0x000f220000300800 */
[----:B------:R-:W-:-:S03]  /*e020*/  FMUL R0, R227, UR20 ;  /* 0x00000014e3007c20 */ /* 0x000fc60008400000 */
[----:B------:R-:W4:Y:S01]  /*e030*/  LDL.LU R227, [R1+0x74] ;  /* 0x0000740001e37983 */ /* 0x000f220000300800 */
[C---:B------:R-:W-:Y:S02]  /*e040*/  ISETP.LT.OR P3, PT, R35.reuse, 0xd9, !P0 ;  /* 0x000000d92300780c */ /* 0x040fe40004761670 */
[C---:B------:R-:W-:Y:S02]  /*e050*/  ISETP.LT.OR P5, PT, R35.reuse, 0xe1, !P1 ;  /* 0x000000e12300780c */ /* 0x040fe40004fa1670 */
[C---:B------:R-:W-:Y:S02]  /*e060*/  ISETP.LT.OR P6, PT, R35.reuse, 0xe2, !P1 ;  /* 0x000000e22300780c */ /* 0x040fe40004fc1670 */
[----:B------:R-:W-:-:S07]  /*e070*/  ISETP.LT.OR P4, PT, R35, 0xe2, !P0 ;  /* 0x000000e22300780c */ /* 0x000fce0004781670 */
[----:B------:R-:W-:Y:S01]  /*e080*/  @!P3 STG.E.U8 desc[UR18][R26.64+0xd8], R11 ;  /* 0x0000d80b1a00b986 */ /* 0x000fe2000c101112 */
[----:B------:R-:W-:-:S03]  /*e090*/  ISETP.LT.OR P3, PT, R35, 0xe1, !P0 ;  /* 0x000000e12300780c */ /* 0x000fc60004761670 */
[----:B------:R0:W-:Y:S01]  /*e0a0*/  @!P5 STG.E.U8 desc[UR18][R24.64+0xe0], R7 ;  /* 0x0000e0071800d986 */ /* 0x0001e2000c101112 */
[----:B------:R-:W-:-:S03]  /*e0b0*/  ISETP.LT.OR P5, PT, R35, 0xe9, !P1 ;  /* 0x000000e92300780c */ /* 0x000fc60004fa1670 */
[----:B------:R1:W-:Y:S01]  /*e0c0*/  @!P6 STG.E.U8 desc[UR18][R24.64+0xe1], R9 ;  /* 0x0000e1091800e986 */ /* 0x0003e2000c101112 */
[----:B------:R-:W-:Y:S02]  /*e0d0*/  ISETP.LT.OR P6, PT, R35, 0xea, !P1 ;  /* 0x000000ea2300780c */ /* 0x000fe40004fc1670 */
[----:B------:R-:W-:Y:S01]  /*e0e0*/  F2FP.SATFINITE.E4M3.F32.PACK_AB_MERGE_C R13, RZ, R4, RZ ;  /* 0x00000004ff0d723e */ /* 0x000fe200048070ff */
[----:B------:R1:W-:Y:S01]  /*e0f0*/  @!P4 STG.E.U8 desc[UR18][R26.64+0xe1], R5 ;  /* 0x0000e1051a00c986 */ /* 0x0003e2000c101112 */
[----:B0-----:R-:W-:-:S03]  /*e100*/  F2FP.SATFINITE.E4M3.F32.PACK_AB_MERGE_C R7, RZ, R2, RZ ;  /* 0x00000002ff07723e */ /* 0x001fc600048070ff */
[----:B------:R-:W-:Y:S01]  /*e110*/  @!P3 STG.E.U8 desc[UR18][R26.64+0xe0], R13 ;  /* 0x0000e00d1a00b986 */ /* 0x000fe2000c101112 */
[----:B-1----:R-:W-:-:S03]  /*e120*/  F2FP.SATFINITE.E4M3.F32.PACK_AB_MERGE_C R9, RZ, R3, RZ ;  /* 0x00000003ff09723e */ /* 0x002fc600048070ff */
[----:B------:R0:W-:Y:S01]  /*e130*/  @!P5 STG.E.U8 desc[UR18][R24.64+0xe8], R7 ;  /* 0x0000e8071800d986 */ /* 0x0001e2000c101112 */
[C---:B------:R-:W-:Y:S02]  /*e140*/  ISETP.LT.OR P3, PT, R35.reuse, 0xe9, !P0 ;  /* 0x000000e92300780c */ /* 0x040fe40004761670 */
[C---:B------:R-:W-:Y:S01]  /*e150*/  ISETP.LT.OR P4, PT, R35.reuse, 0xea, !P0 ;  /* 0x000000ea2300780c */ /* 0x040fe20004781670 */
[----:B------:R1:W-:Y:S01]  /*e160*/  @!P6 STG.E.U8 desc[UR18][R24.64+0xe9], R9 ;  /* 0x0000e9091800e986 */ /* 0x0003e2000c101112 */
[C---:B------:R-:W-:Y:S01]  /*e170*/  ISETP.LT.OR P5, PT, R35.reuse, 0xf1, !P1 ;  /* 0x000000f12300780c */ /* 0x040fe20004fa1670 */
[----:B------:R-:W-:Y:S01]  /*e180*/  FMUL R2, R218, UR20 ;  /* 0x00000014da027c20 */ /* 0x000fe20008400000 */
[----:B------:R-:W-:Y:S02]  /*e190*/  ISETP.LT.OR P6, PT, R35, 0xf2, !P1 ;  /* 0x000000f22300780c */ /* 0x000fe40004fc1670 */
[----:B------:R-:W-:Y:S02]  /*e1a0*/  F2FP.SATFINITE.E4M3.F32.PACK_AB_MERGE_C R11, RZ, R0, RZ ;  /* 0x00000000ff0b723e */ /* 0x000fe400048070ff */
[----:B------:R-:W-:-:S03]  /*e1b0*/  F2FP.SATFINITE.E4M3.F32.PACK_AB_MERGE_C R5, RZ, R2, RZ ;  /* 0x00000002ff05723e */ /* 0x000fc600048070ff */
[----:B------:R-:W-:Y:S01]  /*e1c0*/  @!P3 STG.E.U8 desc[UR18][R26.64+0xe8], R11 ;  /* 0x0000e80b1a00b986 */ /* 0x000fe2000c101112 */
[----:B------:R-:W-:-:S03]  /*e1d0*/  ISETP.LT.OR P3, PT, R35, 0xf1, !P0 ;  /* 0x000000f12300780c */ /* 0x000fc60004761670 */
[----:B------:R-:W-:Y:S01]  /*e1e0*/  @!P4 STG.E.U8 desc[UR18][R26.64+0xe9], R5 ;  /* 0x0000e9051a00c986 */ /* 0x000fe2000c101112 */
[C---:B------:R-:W-:Y:S02]  /*e1f0*/  ISETP.LT.OR P4, PT, R35.reuse, 0xf9, !P1 ;  /* 0x000000f92300780c */ /* 0x040fe40004f81670 */
[----:B------:R-:W-:Y:S01]  /*e200*/  ISETP.LT.OR P1, PT, R35, 0xfa, !P1 ;  /* 0x000000fa2300780c */ /* 0x000fe20004f21670 */
[----:B------:R-:W-:-:S05]  /*e210*/  FMUL R0, R220, UR20 ;  /* 0x00000014dc007c20 */ /* 0x000fca0008400000 */
[----:B0-----:R-:W-:-:S05]  /*e220*/  F2FP.SATFINITE.E4M3.F32.PACK_AB_MERGE_C R7, RZ, R0, RZ ;  /* 0x00000000ff07723e */ /* 0x001fca00048070ff */
[----:B------:R0:W-:Y:S01]  /*e230*/  @!P5 STG.E.U8 desc[UR18][R24.64+0xf0], R7 ;  /* 0x0000f0071800d986 */ /* 0x0001e2000c101112 */
[----:B------:R-:W-:-:S05]  /*e240*/  FMUL R3, R221, UR20 ;  /* 0x00000014dd037c20 */ /* 0x000fca0008400000 */
[----:B-1----:R-:W-:Y:S02]  /*e250*/  F2FP.SATFINITE.E4M3.F32.PACK_AB_MERGE_C R9, RZ, R3, RZ ;  /* 0x00000003ff09723e */ /* 0x002fe400048070ff */
[----:B------:R-:W-:-:S03]  /*e260*/  ISETP.LT.OR P5, PT, R35, 0xf2, !P0 ;  /* 0x000000f22300780c */ /* 0x000fc600047a1670 */
[----:B------:R1:W-:Y:S01]  /*e270*/  @!P6 STG.E.U8 desc[UR18][R24.64+0xf1], R9 ;  /* 0x0000f1091800e986 */ /* 0x0003e2000c101112 */
[C---:B------:R-:W-:Y:S02]  /*e280*/  ISETP.LT.OR P6, PT, R35.reuse, 0xf9, !P0 ;  /* 0x000000f92300780c */ /* 0x040fe400047c1670 */
[----:B------:R-:W-:Y:S01]  /*e290*/  ISETP.LT.OR P0, PT, R35, 0xfa, !P0 ;  /* 0x000000fa2300780c */ /* 0x000fe20004701670 */
[----:B------:R-:W-:-:S05]  /*e2a0*/  FMUL R0, R223, UR20 ;  /* 0x00000014df007c20 */ /* 0x000fca0008400000 */
[----:B------:R-:W-:-:S05]  /*e2b0*/  F2FP.SATFINITE.E4M3.F32.PACK_AB_MERGE_C R13, RZ, R0, RZ ;  /* 0x00000000ff0d723e */ /* 0x000fca00048070ff */
[----:B------:R0:W-:Y:S01]  /*e2c0*/  @!P3 STG.E.U8 desc[UR18][R26.64+0xf0], R13 ;  /* 0x0000f00d1a00b986 */ /* 0x0001e2000c101112 */
[----:B---3--:R-:W-:Y:S01]  /*e2d0*/  FMUL R0, R222, UR20 ;  /* 0x00000014de007c20 */ /* 0x008fe20008400000 */
[----:B--2---:R-:W-:Y:S01]  /*e2e0*/  FMUL R2, R224, UR20 ;  /* 0x00000014e0027c20 */ /* 0x004fe20008400000 */
[----:B----4-:R-:W-:-:S03]  /*e2f0*/  FMUL R3, R225, UR20 ;  /* 0x00000014e1037c20 */ /* 0x010fc60008400000 */
[----:B0-----:R-:W-:Y:S01]  /*e300*/  F2FP.SATFINITE.E4M3.F32.PACK_AB_MERGE_C R7, RZ, R0, RZ ;  /* 0x00000000ff07723e */ /* 0x001fe200048070ff */
[----:B------:R-:W-:Y:S01]  /*e310*/  FMUL R4, R226, UR20 ;  /* 0x00000014e2047c20 */ /* 0x000fe20008400000 */
[----:B------:R-:W-:Y:S01]  /*e320*/  FMUL R5, R227, UR20 ;  /* 0x00000014e3057c20 */ /* 0x000fe20008400000 */
[----:B-1----:R-:W-:Y:S02]  /*e330*/  F2FP.SATFINITE.E4M3.F32.PACK_AB_MERGE_C R9, RZ, R2, RZ ;  /* 0x00000002ff09723e */ /* 0x002fe400048070ff */
[----:B------:R-:W-:Y:S02]  /*e340*/  F2FP.SATFINITE.E4M3.F32.PACK_AB_MERGE_C R3, RZ, R3, RZ ;  /* 0x00000003ff03723e */ /* 0x000fe400048070ff */
[----:B------:R-:W-:Y:S02]  /*e350*/  F2FP.SATFINITE.E4M3.F32.PACK_AB_MERGE_C R11, RZ, R4, RZ ;  /* 0x00000004ff0b723e */ /* 0x000fe400048070ff */
[----:B------:R-:W-:Y:S01]  /*e360*/  F2FP.SATFINITE.E4M3.F32.PACK_AB_MERGE_C R5, RZ, R5, RZ ;  /* 0x00000005ff05723e */ /* 0x000fe200048070ff */
[----:B------:R0:W-:Y:S04]  /*e370*/  @!P5 STG.E.U8 desc[UR18][R26.64+0xf1], R7 ;  /* 0x0000f1071a00d986 */ /* 0x0001e8000c101112 */
[----:B------:R0:W-:Y:S04]  /*e380*/  @!P4 STG.E.U8 desc[UR18][R24.64+0xf8], R9 ;  /* 0x0000f8091800c986 */ /* 0x0001e8000c101112 */
[----:B------:R0:W-:Y:S04]  /*e390*/  @!P1 STG.E.U8 desc[UR18][R24.64+0xf9], R3 ;  /* 0x0000f90318009986 */ /* 0x0001e8000c101112 */
[----:B------:R0:W-:Y:S04]  /*e3a0*/  @!P6 STG.E.U8 desc[UR18][R26.64+0xf8], R11 ;  /* 0x0000f80b1a00e986 */ /* 0x0001e8000c101112 */
[----:B------:R0:W-:Y:S02]  /*e3b0*/  @!P0 STG.E.U8 desc[UR18][R26.64+0xf9], R5 ;  /* 0x0000f9051a008986 */ /* 0x0001e4000c101112 */
.L_x_293:
[----:B------:R-:W-:Y:S05]  /*e3c0*/  BSYNC B0 ;  /* 0x0000000000007941 */ /* 0x000fea0003800000 */
.L_x_35:
[----:B0-----:R-:W2:Y:S04]  /*e3d0*/  LDL.LU R3, [R1+0x80] ;  /* 0x0000800001037983 */ /* 0x001ea80000300800 */
[----:B-----5:R-:W2:Y:S01]  /*e3e0*/  LDL.LU R2, [R1+0x84] ;  /* 0x0000840001027983 */ /* 0x020ea20000300800 */
[----:B------:R-:W-:Y:S01]  /*e3f0*/  ULDC UR6, c[0x0][0xc] ;  /* 0x0000030000067ab9 */ /* 0x000fe20000000800 */
[----:B------:R-:W-:Y:S01]  /*e400*/  ULDC UR7, c[0x0][0x10] ;  /* 0x0000040000077ab9 */ /* 0x000fe20000000800 */
[----:B------:R-:W2:Y:S01]  /*e410*/  LDC R5, c[0x0][0x14] ;  /* 0x00000500ff057b82 */ /* 0x000ea20000000800 */
[----:B------:R-:W-:Y:S01]  /*e420*/  UIMAD.WIDE.U32 UR6, UR6, UR7, URZ ;  /* 0x00000007060672a5 */ /* 0x000fe2000f8e003f */
[----:B------:R-:W-:Y:S01]  /*e430*/  PRMT R0, RZ, 0x7610, R0 ;  /* 0x00007610ff007816 */ /* 0x000fe20000000000 */
[----:B------:R-:W-:-:S04]  /*e440*/  UMOV UR23, 0xffffffff ;  /* 0xffffffff00177882 */ /* 0x000fc80000000000 */
[----:B--2---:R-:W-:-:S04]  /*e450*/  IMAD.WIDE.U32 R2, R5, UR6, R2 ;  /* 0x0000000605027c25 */ /* 0x004fc8000f8e0002 */
[----:B------:R-:W-:Y:S01]  /*e460*/  IMAD R5, R5, UR7, RZ ;  /* 0x0000000705057c24 */ /* 0x000fe2000f8e02ff */
[----:B------:R-:W-:Y:S01]  /*e470*/  ULDC.64 UR6, c[0x0][0x650] ;  /* 0x0001940000067ab9 */ /* 0x000fe20000000a00 */
[----:B------:R-:W-:Y:S01]  /*e480*/  IMAD.MOV.U32 R19, RZ, RZ, R2 ;  /* 0x000000ffff137224 */ /* 0x000fe200078e0002 */
[----:B------:R-:W-:Y:S01]  /*e490*/  ISETP.GE.U32.AND P0, PT, R2, UR6, PT ;  /* 0x0000000602007c0c */ /* 0x000fe2000bf06070 */
[----:B------:R-:W-:Y:S02]  /*e4a0*/  IMAD.IADD R22, R3, 0x1, R5 ;  /* 0x0000000103167824 */ /* 0x000fe400078e0205 */
[----:B------:R-:W-:-:S03]  /*e4b0*/  IMAD.MOV.U32 R2, RZ, RZ, -0x1 ;  /* 0xffffffffff027424 */ /* 0x000fc600078e00ff */
[----:B------:R0:W-:Y:S01]  /*e4c0*/  STL [R1+0x80], R22 ;  /* 0x0000801601007387 */ /* 0x0001e20000100800 */
[----:B------:R-:W-:-:S03]  /*e4d0*/  ISETP.GE.U32.AND.EX P0, PT, R22, UR7, PT, P0 ;  /* 0x0000000716007c0c */ /* 0x000fc6000bf06100 */
[----:B------:R0:W-:Y:S04]  /*e4e0*/  STL [R1+0x84], R19 ;  /* 0x0000841301007387 */ /* 0x0001e80000100800 */
[----:B------:R0:W-:Y:S06]  /*e4f0*/  STL [R1+0x88], R2 ;  /* 0x0000880201007387 */ /* 0x0001ec0000100800 */
[----:B------:R-:W-:Y:S05]  /*e500*/  @P0 BRA `(.L_x_294) ;  /* 0x00000004006c0947 */ /* 0x000fea0003800000 */
[----:B------:R-:W2:Y:S01]  /*e510*/  S2R R14, SR_CTAID.X ;  /* 0x00000000000e7919 */ /* 0x000ea20000002500 */
[----:B------:R-:W5:Y:S01]  /*e520*/  LDC.64 R8, c[0x0][0x628] ;  /* 0x00018a00ff087b82 */ /* 0x000f620000000a00 */
[----:B------:R-:W-:Y:S01]  /*e530*/  ULDC UR6, c[0x0][0x150] ;  /* 0x0000540000067ab9 */ /* 0x000fe20000000800 */
[----:B------:R-:W-:Y:S01]  /*e540*/  IMAD.MOV.U32 R6, RZ, RZ, R19 ;  /* 0x000000ffff067224 */ /* 0x000fe200078e0013 */
[----:B------:R-:W0:Y:S01]  /*e550*/  S2R R16, SR_CTAID.Y ;  /* 0x0000000000107919 */ /* 0x000e220000002600 */
[----:B------:R-:W-:-:S04]  /*e560*/  IMAD.MOV.U32 R7, RZ, RZ, R22 ;  /* 0x000000ffff077224 */ /* 0x000fc800078e0016 */
[----:B------:R-:W0:Y:S08]  /*e570*/  LDC R17, c[0x0][0x144] ;  /* 0x00005100ff117b82 */ /* 0x000e300000000800 */
[----:B------:R-:W0:Y:S08]  /*e580*/  LDC R10, c[0x0][0x630] ;  /* 0x00018c00ff0a7b82 */ /* 0x000e300000000800 */
[----:B------:R-:W0:Y:S01]  /*e590*/  LDC.64 R12, c[0x0][0x620] ;  /* 0x00018800ff0c7b82 */ /* 0x000e220000000a00 */
[----:B-----5:R-:W-:-:S04]  /*e5a0*/  ISETP.NE.U32.AND P0, PT, R8, RZ, PT ;  /* 0x000000ff0800720c */ /* 0x020fc80003f05070 */
[----:B------:R-:W-:Y:S02]  /*e5b0*/  ISETP.NE.AND.EX P0, PT, R9, RZ, PT, P0 ;  /* 0x000000ff0900720c */ /* 0x000fe40003f05300 */
[----:B--2---:R-:W-:-:S05]  /*e5c0*/  I2FP.F32.U32 R0, R14 ;  /* 0x0000000e00007245 */ /* 0x004fca0000201000 */
[----:B------:R-:W-:-:S04]  /*e5d0*/  FMUL R0, R0, UR6 ;  /* 0x0000000600007c20 */ /* 0x000fc80008400000 */
[----:B------:R2:W0:Y:S02]  /*e5e0*/  F2I.U32.TRUNC.NTZ R15, R0 ;  /* 0x00000000000f7305 */ /* 0x000424000020f000 */
[----:B------:R-:W-:Y:S05]  /*e5f0*/  @!P0 BRA `(.L_x_295) ;  /* 0x0000000000288947 */ /* 0x000fea0003800000 */
[----:B--2---:R-:W2:Y:S02]  /*e600*/  LDC R0, c[0x0][0x634] ;  /* 0x00018d00ff007b82 */ /* 0x004ea40000000800 */
[----:B--2---:R-:W-:-:S05]  /*e610*/  IADD3 R7, P0, R19, R0, RZ ;  /* 0x0000000013077210 */ /* 0x004fca0007f1e0ff */
[----:B------:R-:W-:-:S04]  /*e620*/  IMAD.X R11, RZ, RZ, R22, P0 ;  /* 0x000000ffff0b7224 */ /* 0x000fc800000e0616 */
[----:B0-----:R-:W-:-:S04]  /*e630*/  IMAD.WIDE.U32 R2, R11, R8, RZ ;  /* 0x000000080b027225 */ /* 0x001fc800078e00ff */
[----:B------:R-:W-:-:S04]  /*e640*/  IMAD.WIDE.U32 R4, P0, R7, R9, R2 ;  /* 0x0000000907047225 */ /* 0x000fc80007800002 */
[----:B------:R-:W-:-:S04]  /*e650*/  IMAD.WIDE.U32 R2, R7, R8, RZ ;  /* 0x0000000807027225 */ /* 0x000fc800078e00ff */
[----:B------:R-:W-:Y:S01]  /*e660*/  IMAD.X R7, RZ, RZ, RZ, P0 ;  /* 0x000000ffff077224 */ /* 0x000fe200000e06ff */
[----:B------:R-:W-:Y:S01]  /*e670*/  IADD3 RZ, P0, R3, R4, RZ ;  /* 0x0000000403ff7210 */ /* 0x000fe20007f1e0ff */
[----:B------:R-:W-:-:S04]  /*e680*/  IMAD.MOV.U32 R6, RZ, RZ, R5 ;  /* 0x000000ffff067224 */ /* 0x000fc800078e0005 */
[----:B------:R-:W-:-:S08]  /*e690*/  IMAD.WIDE.U32.X R6, R11, R9, R6, P0 ;  /* 0x000000090b067225 */ /* 0x000fd000000e0406 */
.L_x_295:
[-CC-:B0-----:R-:W-:Y:S01]  /*e6a0*/  SHF.R.U64 R24, R6, R10.reuse, R7.reuse ;  /* 0x0000000a06187219 */ /* 0x181fe20000001207 */
[----:B------:R-:W0:Y:S01]  /*e6b0*/  LDC.64 R20, c[0x0][0x640] ;  /* 0x00019000ff147b82 */ /* 0x000e220000000a00 */
[----:B--2---:R-:W-:Y:S01]  /*e6c0*/  SHF.R.U32.HI R0, RZ, R10, R7 ;  /* 0x0000000aff007219 */ /* 0x004fe20000011607 */
[----:B------:R-:W-:Y:S01]  /*e6d0*/  IMAD.MOV.U32 R2, RZ, RZ, R19 ;  /* 0x000000ffff027224 */ /* 0x000fe200078e0013 */
[----:B------:R-:W-:Y:S01]  /*e6e0*/  IADD3 R5, P0, RZ, -R24, RZ ;  /* 0x80000018ff057210 */ /* 0x000fe20007f1e0ff */
[----:B------:R-:W-:Y:S01]  /*e6f0*/  IMAD.MOV R15, RZ, RZ, -R15 ;  /* 0x000000ffff0f7224 */ /* 0x000fe200078e0a0f */
[----:B------:R-:W-:Y:S01]  /*e700*/  ULDC UR6, c[0x0][0x154] ;  /* 0x0000550000067ab9 */ /* 0x000fe20000000800 */
[----:B------:R-:W-:Y:S02]  /*e710*/  IMAD.MOV.U32 R7, RZ, RZ, 0x1 ;  /* 0x00000001ff077424 */ /* 0x000fe400078e00ff */
[----:B------:R-:W2:Y:S01]  /*e720*/  LDC R4, c[0x0][0x618] ;  /* 0x00018600ff047b82 */ /* 0x000ea20000000800 */
[----:B------:R-:W-:-:S02]  /*e730*/  IMAD.X R3, RZ, RZ, ~R0, P0 ;  /* 0x000000ffff037224 */ /* 0x000fc400000e0e00 */
[----:B------:R-:W-:Y:S02]  /*e740*/  IMAD R15, R17, R15, R14 ;  /* 0x0000000f110f7224 */ /* 0x000fe400078e020e */
[-C--:B------:R-:W-:Y:S02]  /*e750*/  IMAD R0, R3, R12.reuse, RZ ;  /* 0x0000000c03007224 */ /* 0x080fe400078e02ff */
[----:B------:R-:W-:Y:S01]  /*e760*/  IMAD.MOV.U32 R3, RZ, RZ, R22 ;  /* 0x000000ffff037224 */ /* 0x000fe200078e0016 */
[----:B------:R-:W5:Y:S01]  /*e770*/  LDC R6, c[0x0][0x608] ;  /* 0x00018200ff067b82 */ /* 0x000f620000000800 */
[----:B------:R-:W-:-:S04]  /*e780*/  IMAD.WIDE.U32 R2, R5, R12, R2 ;  /* 0x0000000c05027225 */ /* 0x000fc800078e0002 */
[----:B------:R-:W-:-:S03]  /*e790*/  IMAD R5, R5, R13, R0 ;  /* 0x0000000d05057224 */ /* 0x000fc600078e0200 */
[----:B------:R-:W1:Y:S01]  /*e7a0*/  LDC R18, c[0x0][0x658] ;  /* 0x00019600ff127b82 */ /* 0x000e620000000800 */
[----:B------:R-:W-:Y:S01]  /*e7b0*/  I2FP.F32.U32 R0, R16 ;  /* 0x0000001000007245 */ /* 0x000fe20000201000 */
[----:B------:R-:W-:Y:S01]  /*e7c0*/  IMAD.IADD R3, R3, 0x1, R5 ;  /* 0x0000000103037824 */ /* 0x000fe200078e0205 */
[----:B0-----:R-:W-:Y:S01]  /*e7d0*/  ISETP.NE.U32.AND P0, PT, R20, RZ, PT ;  /* 0x000000ff1400720c */ /* 0x001fe20003f05070 */
[----:B------:R-:W-:Y:S02]  /*e7e0*/  IMAD.MOV.U32 R5, RZ, RZ, -0x1 ;  /* 0xffffffffff057424 */ /* 0x000fe400078e00ff */
[----:B------:R-:W-:Y:S02]  /*e7f0*/  FMUL R0, R0, UR6 ;  /* 0x0000000600007c20 */ /* 0x000fe40008400000 */
[----:B------:R-:W0:Y:S01]  /*e800*/  LDC R13, c[0x0][0x148] ;  /* 0x00005200ff0d7b82 */ /* 0x000e220000000800 */
[----:B--2---:R-:W-:Y:S01]  /*e810*/  SHF.R.U64 R10, R2, R4, R3 ;  /* 0x00000004020a7219 */ /* 0x004fe20000001203 */
[----:B------:R2:W0:Y:S01]  /*e820*/  F2I.U32.TRUNC.NTZ R12, R0 ;  /* 0x00000000000c7305 */ /* 0x000422000020f000 */
[----:B------:R-:W-:-:S02]  /*e830*/  ISETP.NE.AND.EX P0, PT, R21, RZ, PT, P0 ;  /* 0x000000ff1500720c */ /* 0x000fc40003f05300 */
[----:B------:R-:W-:-:S03]  /*e840*/  SHF.R.U32.HI R3, RZ, R4, R3 ;  /* 0x00000004ff037219 */ /* 0x000fc60000011603 */
[----:B------:R-:W0:Y:S01]  /*e850*/  LDC R14, c[0x0][0x600] ;  /* 0x00018000ff0e7b82 */ /* 0x000e220000000800 */
[-CC-:B-----5:R-:W-:Y:S02]  /*e860*/  SHF.R.U64 R8, R10, R6.reuse, R3.reuse ;  /* 0x000000060a087219 */ /* 0x1a0fe40000001203 */
[----:B------:R-:W-:-:S05]  /*e870*/  SHF.R.U32.HI R3, RZ, R6, R3 ;  /* 0x00000006ff037219 */ /* 0x000fca0000011603 */
[----:B------:R-:W0:Y:S01]  /*e880*/  LDC R19, c[0x0][0x648] ;  /* 0x00019200ff137b82 */ /* 0x000e220000000800 */
[-CC-:B-1----:R-:W-:Y:S02]  /*e890*/  SHF.R.U64 R11, R8, R18.reuse, R3.reuse ;  /* 0x00000012080b7219 */ /* 0x182fe40000001203 */
[-C--:B------:R-:W-:Y:S02]  /*e8a0*/  SHF.L.U32 R5, R5, R18.reuse, RZ ;  /* 0x0000001205057219 */ /* 0x080fe400000006ff */
[-C--:B------:R-:W-:Y:S01]  /*e8b0*/  SHF.R.U32.HI R3, RZ, R18.reuse, R3 ;  /* 0x00000012ff037219 */ /* 0x080fe20000011603 */
[----:B------:R-:W-:Y:S01]  /*e8c0*/  IMAD.MOV.U32 R2, RZ, RZ, R11 ;  /* 0x000000ffff027224 */ /* 0x000fe200078e000b */
[----:B------:R-:W-:Y:S01]  /*e8d0*/  SHF.L.U32 R34, R7, R18, RZ ;  /* 0x0000001207227219 */ /* 0x000fe200000006ff */
[----:B------:R-:W1:Y:S01]  /*e8e0*/  LDC R22, c[0x0][0x638] ;  /* 0x00018e00ff167b82 */ /* 0x000e620000000800 */
[----:B------:R-:W-:-:S07]  /*e8f0*/  LOP3.LUT R17, RZ, R5, RZ, 0x33, !PT ;  /* 0x00000005ff117212 */ /* 0x000fce00078e33ff */
[----:B------:R-:W0:Y:S01]  /*e900*/  LDC R23, c[0x0][0x610] ;  /* 0x00018400ff177b82 */ /* 0x000e220000000800 */
[----:B--2---:R-:W-:Y:S05]  /*e910*/  @!P0 BRA `(.L_x_296) ;  /* 0x0000000000288947 */ /* 0x004fea0003800000 */
[----:B------:R-:W2:Y:S02]  /*e920*/  LDC R0, c[0x0][0x64c] ;  /* 0x00019300ff007b82 */ /* 0x000ea40000000800 */
[----:B--2---:R-:W-:-:S05]  /*e930*/  IADD3 R7, P0, R11, R0, RZ ;  /* 0x000000000b077210 */ /* 0x004fca0007f1e0ff */
        /* <DEDUP_REMOVED lines=8> */
.L_x_296:
[----:B0-----:R-:W-:Y:S01]  /*e9c0*/  SHF.R.U64 R0, R2, R19, R3 ;  /* 0x0000001302007219 */ /* 0x001fe20000001203 */
[----:B------:R-:W-:Y:S01]  /*e9d0*/  VIADD R3, R14, 0xffffffff ;  /* 0xffffffff0e037836 */ /* 0x000fe20000000000 */
[----:B------:R-:W-:Y:S01]  /*e9e0*/  LOP3.LUT R5, R8, R17, RZ, 0xc0, !PT ;  /* 0x0000001108057212 */ /* 0x000fe200078ec0ff */
[----:B------:R-:W-:Y:S01]  /*e9f0*/  IMAD.MOV R12, RZ, RZ, -R12 ;  /* 0x000000ffff0c7224 */ /* 0x000fe200078e0a0c */
[----:B------:R-:W-:Y:S01]  /*ea00*/  R2UR UR23, R24 ;  /* 0x00000000181772ca */ /* 0x000fe200000e0000 */
[----:B------:R-:W-:Y:S01]  /*ea10*/  IMAD.MOV R2, RZ, RZ, -R0 ;  /* 0x000000ffff027224 */ /* 0x000fe200078e0a00 */
[----:B------:R-:W-:Y:S01]  /*ea20*/  LOP3.LUT R3, R10, R3, RZ, 0xc0, !PT ;  /* 0x000000030a037212 */ /* 0x000fe200078ec0ff */
[----:B------:R-:W-:Y:S02]  /*ea30*/  IMAD R34, R34, R0, R5 ;  /* 0x0000000022227224 */ /* 0x000fe400078e0205 */
[----:B------:R-:W-:Y:S02]  /*ea40*/  @P2 IMAD R15, R13, R12, R16 ;  /* 0x0000000c0d0f2224 */ /* 0x000fe400078e0210 */
[----:B-1----:R-:W-:-:S02]  /*ea50*/  IMAD R0, R2, R22, R11 ;  /* 0x0000001602007224 */ /* 0x002fc400078e020b */
[----:B------:R-:W-:Y:S02]  /*ea60*/  IMAD R34, R34, R23, R15 ;  /* 0x0000001722227224 */ /* 0x000fe400078e020f */
[----:B------:R-:W-:Y:S02]  /*ea70*/  IMAD R3, R0, R14, R3 ;  /* 0x0000000e00037224 */ /* 0x000fe400078e0203 */
[----:B------:R-:W-:-:S03]  /*ea80*/  IMAD.MOV.U32 R0, RZ, RZ, 0x1 ;  /* 0x00000001ff007424 */ /* 0x000fc600078e00ff */
[----:B------:R-:W-:Y:S02]  /*ea90*/  SEL R2, R3, R34, !P2 ;  /* 0x0000002203027207 */ /* 0x000fe40005000000 */
[----:B------:R-:W-:-:S03]  /*eaa0*/  SEL R34, R34, R3, !P2 ;  /* 0x0000000322227207 */ /* 0x000fc60005000000 */
[----:B------:R2:W-:Y:S04]  /*eab0*/  STL [R1+0x88], R2 ;  /* 0x0000880201007387 */ /* 0x0005e80000100800 */
.L_x_294:
[----:B------:R-:W-:Y:S01]  /*eac0*/  UIADD3 UR5, UR12, UR5, URZ ;  /* 0x000000050c057290 */ /* 0x000fe2000fffe03f */
[----:B------:R0:W-:Y:S01]  /*ead0*/  STL [R1+0x8c], R34 ;  /* 0x00008c2201007387 */ /* 0x0001e20000100800 */
[----:B------:R-:W-:Y:S02]  /*eae0*/  LOP3.LUT P0, RZ, R0, 0xff, RZ, 0xc0, !PT ;  /* 0x000000ff00ff7812 */ /* 0x000fe4000780c0ff */
[----:B------:R-:W-:Y:S02]  /*eaf0*/  USHF.R.U32.HI UR6, URZ, 0x2, UR5 ;  /* 0x000000023f067899 */ /* 0x000fe40008011605 */
[----:B------:R-:W-:Y:S02]  /*eb00*/  UISETP.GT.U32.AND UP1, UPT, UR5, 0x3, UPT ;  /* 0x000000030500788c */ /* 0x000fe4000bf24070 */
[----:B------:R-:W-:Y:S02]  /*eb10*/  ULOP3.LUT UR6, UR6, 0x1, URZ, 0xc0, !UPT ;  /* 0x0000000106067892 */ /* 0x000fe4000f8ec03f */
[----:B------:R-:W-:-:S02]  /*eb20*/  UISETP.LT.U32.AND UP1, UPT, UR12, 0x4, UP1 ;  /* 0x000000040c00788c */ /* 0x000fc40008f21070 */
[----:B------:R-:W-:Y:S02]  /*eb30*/  UISETP.NE.U32.AND UP0, UPT, UR6, 0x1, UPT ;  /* 0x000000010600788c */ /* 0x000fe4000bf05070 */
[----:B------:R-:W-:Y:S02]  /*eb40*/  USEL UR7, URZ, 0x1, !UP1 ;  /* 0x000000013f077887 */ /* 0x000fe4000c800000 */
[----:B------:R-:W-:Y:S02]  /*eb50*/  UISETP.GT.U32.AND UP0, UPT, UR12, 0x3, !UP0 ;  /* 0x000000030c00788c */ /* 0x000fe4000c704070 */
[----:B------:R-:W-:Y:S02]  /*eb60*/  ULOP3.LUT UR5, UR5, 0x3, URZ, 0xc0, !UPT ;  /* 0x0000000305057892 */ /* 0x000fe4000f8ec03f */
[----:B------:R-:W-:-:S04]  /*eb70*/  USEL UR6, URZ, 0x1, !UP0 ;  /* 0x000000013f067887 */ /* 0x000fc8000c000000 */
[----:B------:R-:W-:Y:S01]  /*eb80*/  ULOP3.LUT UR4, UR6, UR4, UR7, 0x96, !UPT ;  /* 0x0000000406047292 */ /* 0x000fe2000f8e9607 */
[----:B0-----:R-:W-:Y:S11]  /*eb90*/  @P0 BRA `(.L_x_297) ;  /* 0xffffff2400d40947 */ /* 0x001ff6000383ffff */
[----:B------:R-:W-:Y:S05]  /*eba0*/  EXIT ;  /* 0x000000000000794d */ /* 0x000fea0003800000 */
.L_x_7:
[----:B------:R-:W2:Y:S01]  /*ebb0*/  LDL R22, [R1+0x84] ;  /* 0x0000840001167983 */ /* 0x000ea20000100800 */
[----:B------:R-:W-:-:S03]  /*ebc0*/  ULDC.64 UR4, c[0x0][0x650] ;  /* 0x0001940000047ab9 */ /* 0x000fc60000000a00 */
[----:B0-----:R-:W3:Y:S01]  /*ebd0*/  LDL R23, [R1+0x80] ;  /* 0x0000800001177983 */ /* 0x001ee20000100800 */
[----:B------:R-:W-:Y:S01]  /*ebe0*/  PRMT R4, RZ, 0x7610, R4 ;  /* 0x00007610ff047816 */ /* 0x000fe20000000004 */
[----:B------:R-:W-:Y:S02]  /*ebf0*/  IMAD.MOV.U32 R5, RZ, RZ, -0x1 ;  /* 0xffffffffff057424 */ /* 0x000fe400078e00ff */
[----:B------:R-:W-:Y:S02]  /*ec00*/  IMAD.MOV.U32 R7, RZ, RZ, -0x1 ;  /* 0xffffffffff077424 */ /* 0x000fe400078e00ff */
[----:B------:R-:W-:Y:S01]  /*ec10*/  IMAD.MOV.U32 R6, RZ, RZ, -0x1 ;  /* 0xffffffffff067424 */ /* 0x000fe200078e00ff */
[----:B--2---:R-:W-:-:S04]  /*ec20*/  ISETP.GE.U32.AND P0, PT, R22, UR4, PT ;  /* 0x0000000416007c0c */ /* 0x004fc8000bf06070 */
[----:B---3--:R-:W-:-:S13]  /*ec30*/  ISETP.GE.U32.AND.EX P0, PT, R23, UR5, PT, P0 ;  /* 0x0000000517007c0c */ /* 0x008fda000bf06100 */
[----:B------:R-:W-:Y:S05]  /*ec40*/  @P0 BRA `(.L_x_298) ;  /* 0x00000004002c0947 */ /* 0x000fea0003800000 */
[----:B------:R-:W0:Y:S01]  /*ec50*/  LDC.64 R14, c[0x0][0x628] ;  /* 0x00018a00ff0e7b82 */ /* 0x000e220000000a00 */
[----:B------:R-:W-:Y:S02]  /*ec60*/  IMAD.MOV.U32 R8, RZ, RZ, R22 ;  /* 0x000000ffff087224 */ /* 0x000fe400078e0016 */
[----:B------:R-:W-:-:S05]  /*ec70*/  IMAD.MOV.U32 R9, RZ, RZ, R23 ;  /* 0x000000ffff097224 */ /* 0x000fca00078e0017 */
[----:B------:R-:W1:Y:S08]  /*ec80*/  LDC R10, c[0x0][0x630] ;  /* 0x00018c00ff0a7b82 */ /* 0x000e700000000800 */
[----:B------:R-:W2:Y:S01]  /*ec90*/  LDC.64 R16, c[0x0][0x620] ;  /* 0x00018800ff107b82 */ /* 0x000ea20000000a00 */
[----:B0-----:R-:W-:-:S04]  /*eca0*/  ISETP.NE.U32.AND P0, PT, R14, RZ, PT ;  /* 0x000000ff0e00720c */ /* 0x001fc80003f05070 */
[----:B------:R-:W-:-:S13]  /*ecb0*/  ISETP.NE.AND.EX P0, PT, R15, RZ, PT, P0 ;  /* 0x000000ff0f00720c */ /* 0x000fda0003f05300 */
[----:B-12---:R-:W-:Y:S05]  /*ecc0*/  @!P0 BRA `(.L_x_299) ;  /* 0x0000000000288947 */ /* 0x006fea0003800000 */
[----:B------:R-:W0:Y:S02]  /*ecd0*/  LDC R4, c[0x0][0x634] ;  /* 0x00018d00ff047b82 */ /* 0x000e240000000800 */
[----:B0-----:R-:W-:-:S05]  /*ece0*/  IADD3 R9, P0, R22, R4, RZ ;  /* 0x0000000416097210 */ /* 0x001fca0007f1e0ff */
        /* <DEDUP_REMOVED lines=8> */
.L_x_299:
[----:B------:R-:W0:Y:S01]  /*ed70*/  LDC.64 R20, c[0x0][0x640] ;  /* 0x00019000ff147b82 */ /* 0x000e220000000a00 */
[-CC-:B------:R-:W-:Y:S02]  /*ed80*/  SHF.R.U64 R14, R8, R10.reuse, R9.reuse ;  /* 0x0000000a080e7219 */ /* 0x180fe40000001209 */
[----:B------:R-:W-:Y:S02]  /*ed90*/  SHF.R.U32.HI R4, RZ, R10, R9 ;  /* 0x0000000aff047219 */ /* 0x000fe40000011609 */
[----:B------:R-:W-:-:S03]  /*eda0*/  IADD3 R7, P0, RZ, -R14, RZ ;  /* 0x8000000eff077210 */ /* 0x000fc60007f1e0ff */
[----:B------:R-:W1:Y:S02]  /*edb0*/  LDC R8, c[0x0][0x618] ;  /* 0x00018600ff087b82 */ /* 0x000e640000000800 */
[----:B------:R-:W-:Y:S02]  /*edc0*/  IMAD.X R5, RZ, RZ, ~R4, P0 ;  /* 0x000000ffff057224 */ /* 0x000fe400000e0e04 */
[----:B------:R-:W-:Y:S02]  /*edd0*/  IMAD.MOV.U32 R4, RZ, RZ, R22 ;  /* 0x000000ffff047224 */ /* 0x000fe400078e0016 */
[-C--:B------:R-:W-:Y:S02]  /*ede0*/  IMAD R6, R5, R16.reuse, RZ ;  /* 0x0000001005067224 */ /* 0x080fe400078e02ff */
[----:B------:R-:W2:Y:S01]  /*edf0*/  LDC R18, c[0x0][0x608] ;  /* 0x00018200ff127b82 */ /* 0x000ea20000000800 */
[----:B------:R-:W-:Y:S02]  /*ee00*/  IMAD.MOV.U32 R5, RZ, RZ, R23 ;  /* 0x000000ffff057224 */ /* 0x000fe400078e0017 */
[----:B------:R-:W-:-:S05]  /*ee10*/  IMAD.WIDE.U32 R4, R7, R16, R4 ;  /* 0x0000001007047225 */ /* 0x000fca00078e0004 */
[----:B------:R-:W3:Y:S01]  /*ee20*/  LDC R19, c[0x0][0x658] ;  /* 0x00019600ff137b82 */ /* 0x000ee20000000800 */
[----:B------:R-:W-:Y:S01]  /*ee30*/  IMAD R7, R7, R17, R6 ;  /* 0x0000001107077224 */ /* 0x000fe200078e0206 */
[----:B0-----:R-:W-:Y:S01]  /*ee40*/  ISETP.NE.U32.AND P0, PT, R20, RZ, PT ;  /* 0x000000ff1400720c */ /* 0x001fe20003f05070 */
[----:B------:R-:W-:Y:S02]  /*ee50*/  IMAD.MOV.U32 R6, RZ, RZ, -0x1 ;  /* 0xffffffffff067424 */ /* 0x000fe400078e00ff */
[----:B------:R-:W-:Y:S01]  /*ee60*/  IMAD.IADD R5, R5, 0x1, R7 ;  /* 0x0000000105057824 */ /* 0x000fe200078e0207 */
[----:B------:R-:W-:Y:S02]  /*ee70*/  ISETP.NE.AND.EX P0, PT, R21, RZ, PT, P0 ;  /* 0x000000ff1500720c */ /* 0x000fe40003f05300 */
[----:B------:R-:W0:Y:S02]  /*ee80*/  LDC R17, c[0x0][0x600] ;  /* 0x00018000ff117b82 */ /* 0x000e240000000800 */
[----:B-1----:R-:W-:-:S02]  /*ee90*/  SHF.R.U64 R10, R4, R8, R5 ;  /* 0x00000008040a7219 */ /* 0x002fc40000001205 */
[----:B------:R-:W-:-:S04]  /*eea0*/  SHF.R.U32.HI R5, RZ, R8, R5 ;  /* 0x00000008ff057219 */ /* 0x000fc80000011605 */
[----:B------:R-:W1:Y:S01]  /*eeb0*/  LDC R22, c[0x0][0x648] ;  /* 0x00019200ff167b82 */ /* 0x000e620000000800 */
[-CC-:B--2---:R-:W-:Y:S02]  /*eec0*/  SHF.R.U64 R15, R10, R18.reuse, R5.reuse ;  /* 0x000000120a0f7219 */ /* 0x184fe40000001205 */
[----:B------:R-:W-:Y:S01]  /*eed0*/  SHF.R.U32.HI R4, RZ, R18, R5 ;  /* 0x00000012ff047219 */ /* 0x000fe20000011605 */
[----:B------:R-:W-:-:S04]  /*eee0*/  IMAD.MOV.U32 R18, RZ, RZ, 0x1 ;  /* 0x00000001ff127424 */ /* 0x000fc800078e00ff */
[----:B------:R-:W2:Y:S01]  /*eef0*/  LDC R23, c[0x0][0x638] ;  /* 0x00018e00ff177b82 */ /* 0x000ea20000000800 */
[-CC-:B---3--:R-:W-:Y:S02]  /*ef00*/  SHF.R.U64 R16, R15, R19.reuse, R4.reuse ;  /* 0x000000130f107219 */ /* 0x188fe40000001204 */
[-C--:B------:R-:W-:Y:S02]  /*ef10*/  SHF.L.U32 R6, R6, R19.reuse, RZ ;  /* 0x0000001306067219 */ /* 0x080fe400000006ff */
[----:B------:R-:W-:Y:S01]  /*ef20*/  SHF.R.U32.HI R5, RZ, R19, R4 ;  /* 0x00000013ff057219 */ /* 0x000fe20000011604 */
[----:B------:R-:W-:Y:S01]  /*ef30*/  IMAD.MOV.U32 R4, RZ, RZ, R16 ;  /* 0x000000ffff047224 */ /* 0x000fe200078e0010 */
[----:B------:R-:W-:Y:S01]  /*ef40*/  LOP3.LUT R24, RZ, R6, RZ, 0x33, !PT ;  /* 0x00000006ff187212 */ /* 0x000fe200078e33ff */
[----:B------:R-:W3:Y:S01]  /*ef50*/  LDC R25, c[0x0][0x610] ;  /* 0x00018400ff197b82 */ /* 0x000ee20000000800 */
[----:B------:R-:W-:Y:S05]  /*ef60*/  @!P0 BRA `(.L_x_300) ;  /* 0x0000000000288947 */ /* 0x000fea0003800000 */
        /* <DEDUP_REMOVED lines=10> */
.L_x_300:
[----:B-1----:R-:W-:Y:S01]  /*f010*/  SHF.R.U64 R4, R4, R22, R5 ;  /* 0x0000001604047219 */ /* 0x002fe20000001205 */
[----:B0-----:R-:W-:Y:S01]  /*f020*/  VIADD R7, R17, 0xffffffff ;  /* 0xffffffff11077836 */ /* 0x001fe20000000000 */
[----:B------:R-:W-:Y:S01]  /*f030*/  SHF.L.U32 R18, R18, R19, RZ ;  /* 0x0000001312127219 */ /* 0x000fe200000006ff */
[----:B------:R-:W-:Y:S01]  /*f040*/  @P2 IMAD R0, R11, R12, R2 ;  /* 0x0000000c0b002224 */ /* 0x000fe200078e0202 */
[----:B------:R-:W-:Y:S01]  /*f050*/  LOP3.LUT R3, R15, R24, RZ, 0xc0, !PT ;  /* 0x000000180f037212 */ /* 0x000fe200078ec0ff */
[----:B------:R-:W-:Y:S01]  /*f060*/  IMAD.MOV R5, RZ, RZ, -R4 ;  /* 0x000000ffff057224 */ /* 0x000fe200078e0a04 */
[----:B------:R-:W-:Y:S01]  /*f070*/  LOP3.LUT R7, R10, R7, RZ, 0xc0, !PT ;  /* 0x000000070a077212 */ /* 0x000fe200078ec0ff */
[----:B------:R-:W-:Y:S02]  /*f080*/  IMAD.MOV.U32 R6, RZ, RZ, R14 ;  /* 0x000000ffff067224 */ /* 0x000fe400078e000e */
[----:B------:R-:W-:Y:S02]  /*f090*/  IMAD R3, R18, R4, R3 ;  /* 0x0000000412037224 */ /* 0x000fe400078e0203 */
[----:B--2---:R-:W-:-:S02]  /*f0a0*/  IMAD R2, R5, R23, R16 ;  /* 0x0000001705027224 */ /* 0x004fc400078e0210 */
[----:B---3--:R-:W-:Y:S02]  /*f0b0*/  IMAD R0, R3, R25, R0 ;  /* 0x0000001903007224 */ /* 0x008fe400078e0200 */
[----:B------:R-:W-:Y:S02]  /*f0c0*/  IMAD R5, R2, R17, R7 ;  /* 0x0000001102057224 */ /* 0x000fe400078e0207 */
[----:B------:R-:W-:-:S03]  /*f0d0*/  IMAD.MOV.U32 R4, RZ, RZ, 0x1 ;  /* 0x00000001ff047424 */ /* 0x000fc600078e00ff */
[----:B------:R-:W-:Y:S02]  /*f0e0*/  SEL R7, R5, R0, !P2 ;  /* 0x0000000005077207 */ /* 0x000fe40005000000 */
[----:B------:R-:W-:-:S07]  /*f0f0*/  SEL R5, R0, R5, !P2 ;  /* 0x0000000500057207 */ /* 0x000fce0005000000 */
.L_x_298:
[----:B------:R-:W-:-:S08]  /*f100*/  NOP ;  /* 0x0000000000007918 */ /* 0x000fd00000000000 */
[----:B------:R-:W0:-:S00]  /*f110*/  USETMAXREG.DEALLOC.CTAPOOL 0x28 ;  /* 0x00000028000079c8 */ /* 0x000e0000080e0500 */
[----:B------:R-:W-:-:S13]  /*f120*/  ISETP.NE.AND P0, PT, RZ, UR8, PT ;  /* 0x00000008ff007c0c */ /* 0x000fda000bf05270 */
[----:B------:R-:W-:Y:S05]  /*f130*/  @P0 EXIT ;  /* 0x000000000000094d */ /* 0x000fea0003800000 */
[----:B0-----:R-:W-:Y:S01]  /*f140*/  LOP3.LUT P0, RZ, R4, 0xff, RZ, 0xc0, !PT ;  /* 0x000000ff04ff7812 */ /* 0x001fe2000780c0ff */
[----:B------:R-:W-:Y:S02]  /*f150*/  IMAD.MOV.U32 R0, RZ, RZ, 0x1 ;  /* 0x00000001ff007424 */ /* 0x000fe400078e00ff */
[----:B------:R-:W-:-:S10]  /*f160*/  IMAD.MOV.U32 R8, RZ, RZ, RZ ;  /* 0x000000ffff087224 */ /* 0x000fd400078e00ff */
[----:B------:R-:W-:Y:S05]  /*f170*/  @!P0 BRA `(.L_x_301) ;  /* 0x0000000c00a08947 */ /* 0x000fea0003800000 */
[----:B------:R-:W0:Y:S01]  /*f180*/  S2UR UR8, SR_CgaCtaId ;  /* 0x00000000000879c3 */ /* 0x000e220000008800 */
[----:B------:R-:W-:Y:S01]  /*f190*/  ULDC UR4, c[0x0][0x28c] ;  /* 0x0000a30000047ab9 */ /* 0x000fe20000000800 */
[----:B------:R-:W-:Y:S01]  /*f1a0*/  ULDC UR5, c[0x0][0x600] ;  /* 0x0001800000057ab9 */ /* 0x000fe20000000800 */
[----:B------:R-:W-:Y:S01]  /*f1b0*/  UIADD3 UR14, UR4, 0x1f, URZ ;  /* 0x0000001f040e7890 */ /* 0x000fe2000fffe03f */
[----:B------:R-:W-:Y:S01]  /*f1c0*/  BSSY B0, `(.L_x_301) ;  /* 0x00000e3000007945 */ /* 0x000fe20003800000 */
[----:B------:R-:W-:Y:S01]  /*f1d0*/  ULDC UR11, c[0x0][0x658] ;  /* 0x00019600000b7ab9 */ /* 0x000fe20000000800 */
[----:B------:R-:W-:Y:S01]  /*f1e0*/  UMOV UR12, 0xffffffff ;  /* 0xffffffff000c7882 */ /* 0x000fe20000000000 */
[----:B------:R-:W-:Y:S01]  /*f1f0*/  UMOV UR16, 0x1 ;  /* 0x0000000100107882 */ /* 0x000fe20000000000 */
[----:B------:R-:W-:Y:S01]  /*f200*/  USHF.R.S32.HI UR15, URZ, 0x1f, UR14 ;  /* 0x0000001f3f0f7899 */ /* 0x000fe2000801140e */
[----:B------:R-:W-:Y:S01]  /*f210*/  IMAD.MOV.U32 R9, RZ, RZ, 0x1 ;  /* 0x00000001ff097424 */ /* 0x000fe200078e00ff */
[----:B------:R-:W-:Y:S01]  /*f220*/  ULDC UR9, c[0x0][0xc] ;  /* 0x0000030000097ab9 */ /* 0x000fe20000000800 */
[----:B------:R-:W-:Y:S01]  /*f230*/  UIADD3 UR4, UR5, -0x1, URZ ;  /* 0xffffffff05047890 */ /* 0x000fe2000fffe03f */
[----:B------:R-:W-:Y:S01]  /*f240*/  IMAD.MOV.U32 R0, RZ, RZ, 0x1 ;  /* 0x00000001ff007424 */ /* 0x000fe200078e00ff */
[----:B------:R-:W-:Y:S01]  /*f250*/  USHF.L.U32 UR18, UR12, UR11, URZ ;  /* 0x0000000b0c127299 */ /* 0x000fe2000800063f */
[----:B------:R-:W-:Y:S01]  /*f260*/  IMAD.MOV.U32 R8, RZ, RZ, RZ ;  /* 0x000000ffff087224 */ /* 0x000fe200078e00ff */
[----:B------:R-:W-:Y:S01]  /*f270*/  USHF.L.U32 UR5, UR16, UR11, URZ ;  /* 0x0000000b10057299 */ /* 0x000fe2000800063f */
[----:B------:R-:W-:Y:S01]  /*f280*/  ULDC UR12, c[0x0][0x10] ;  /* 0x00000400000c7ab9 */ /* 0x000fe20000000800 */
[----:B------:R-:W-:Y:S01]  /*f290*/  ULEA.HI UR15, UR15, UR14, URZ, 0x5 ;  /* 0x0000000e0f0f7291 */ /* 0x000fe2000f8f283f */
[----:B------:R-:W-:Y:S01]  /*f2a0*/  UMOV UR22, 0x5 ;  /* 0x0000000500167882 */ /* 0x000fe20000000000 */
[----:B------:R-:W-:-:S02]  /*f2b0*/  ULOP3.LUT UR29, UR13, 0x2, URZ, 0xfc, !UPT ;  /* 0x000000020d1d7892 */ /* 0x000fc4000f8efc3f */
[----:B------:R-:W-:Y:S02]  /*f2c0*/  USHF.R.S32.HI UR19, URZ, 0x5, UR15 ;  /* 0x000000053f137899 */ /* 0x000fe4000801140f */
[----:B0-----:R-:W-:Y:S02]  /*f2d0*/  ULOP3.LUT UR10, UR8, 0x1, URZ, 0xc0, !UPT ;  /* 0x00000001080a7892 */ /* 0x001fe4000f8ec03f */
[----:B------:R-:W-:Y:S02]  /*f2e0*/  USHF.R.U32.HI UR30, URZ, 0x1, UR8 ;  /* 0x000000013f1e7899 */ /* 0x000fe40008011608 */
[----:B------:R-:W-:Y:S02]  /*f2f0*/  USHF.L.U32 UR6, UR8, 0x7, URZ ;  /* 0x0000000708067899 */ /* 0x000fe4000800063f */
[----:B------:R-:W-:Y:S02]  /*f300*/  USHF.L.U32 UR7, UR8, 0xc, URZ ;  /* 0x0000000c08077899 */ /* 0x000fe4000800063f */
[----:B------:R-:W-:-:S02]  /*f310*/  ULOP3.LUT UR8, UR8, 0xfffffffe, URZ, 0xc0, !UPT ;  /* 0xfffffffe08087892 */ /* 0x000fc4000f8ec03f */
[----:B------:R-:W-:Y:S02]  /*f320*/  UISETP.GT.U32.AND UP0, UPT, UR10, 0xffff, UPT ;  /* 0x0000ffff0a00788c */ /* 0x000fe4000bf04070 */
[----:B------:R-:W-:Y:S02]  /*f330*/  USHF.L.U32 UR20, UR16, UR8, URZ ;  /* 0x0000000810147299 */ /* 0x000fe4000800063f */
[----:B------:R-:W-:Y:S02]  /*f340*/  ULOP3.LUT UR11, UR8, 0x1, URZ, 0xfc, !UPT ;  /* 0x00000001080b7892 */ /* 0x000fe4000f8efc3f */
[----:B------:R-:W-:Y:S02]  /*f350*/  UIMAD.WIDE.U32 UR8, UR9, UR12, URZ ;  /* 0x0000000c090872a5 */ /* 0x000fe4000f8e003f */
[----:B------:R-:W-:Y:S01]  /*f360*/  USEL UR10, UR10, 0xffff, !UP0 ;  /* 0x0000ffff0a0a7887 */ /* 0x000fe2000c000000 */
[----:B------:R-:W-:Y:S01]  /*f370*/  ULDC UR12, c[0x0][0x14] ;  /* 0x00000500000c7ab9 */ /* 0x000fe20000000800 */
[----:B------:R-:W-:-:S02]  /*f380*/  USHF.L.U32 UR11, UR16, UR11, URZ ;  /* 0x0000000b100b7299 */ /* 0x000fc4000800063f */
[----:B------:R-:W-:Y:S02]  /*f390*/  UIMAD.WIDE.U32 UR24, UR8, UR12, URZ ;  /* 0x0000000c081872a5 */ /* 0x000fe4000f8e003f */
[----:B------:R-:W-:Y:S02]  /*f3a0*/  UIMAD UR21, UR9, UR12, URZ ;  /* 0x0000000c091572a4 */ /* 0x000fe4000f8e023f */
[----:B------:R-:W-:Y:S02]  /*f3b0*/  ULOP3.LUT UR10, UR10, 0xffff, URZ, 0xc0, !UPT ;  /* 0x0000ffff0a0a7892 */ /* 0x000fe4000f8ec03f */
[----:B------:R-:W-:Y:S02]  /*f3c0*/  ULOP3.LUT UR6, UR6, 0x80, URZ, 0xc0, !UPT ;  /* 0x0000008006067892 */ /* 0x000fe4000f8ec03f */
[----:B------:R-:W-:Y:S02]  /*f3d0*/  ULOP3.LUT UR7, UR7, 0x1000, URZ, 0xc0, !UPT ;  /* 0x0000100007077892 */ /* 0x000fe4000f8ec03f */
[----:B------:R-:W-:-:S02]  /*f3e0*/  ULOP3.LUT UR18, URZ, UR18, URZ, 0x33, !UPT ;  /* 0x000000123f127292 */ /* 0x000fc4000f8e333f */
[----:B------:R-:W-:Y:S02]  /*f3f0*/  ULOP3.LUT UR20, UR20, UR11, URZ, 0xfc, !UPT ;  /* 0x0000000b14147292 */ /* 0x000fe4000f8efc3f */
[----:B------:R-:W-:Y:S02]  /*f400*/  UIADD3 UR21, UR25, UR21, URZ ;  /* 0x0000001519157290 */ /* 0x000fe4000fffe03f */
[----:B------:R-:W-:Y:S02]  /*f410*/  USHF.L.U32 UR22, UR22, UR10, URZ ;  /* 0x0000000a16167299 */ /* 0x000fe4000800063f */
[----:B------:R-:W-:Y:S01]  /*f420*/  UIADD3 UR31, UR19, 0x1, URZ ;  /* 0x00000001131f7890 */ /* 0x000fe2000fffe03f */
[----:B------:R-:W-:-:S11]  /*f430*/  ULDC.64 UR32, c[0x0][0x198] ;  /* 0x0000660000207ab9 */ /* 0x000fd60000000a00 */
.L_x_312:
[----:B------:R-:W-:-:S03]  /*f440*/  UMOV UR8, 0xffffffff ;  /* 0xffffffff00087882 */ /* 0x000fc60000000000 */
[----:B------:R-:W-:Y:S05]  /*f450*/  BRA.DIV UR8, `(.L_x_302) ;  /* 0x0000000e08e47947 */ /* 0x000fea000b800000 */
[----:B------:R-:W-:-:S13]  /*f460*/  ELECT P0, URZ, PT ;  /* 0x00000000003f782f */ /* 0x000fda0003800000 */
.L_x_323:
[----:B------:R-:W0:Y:S01]  /*f470*/  LDC R2, c[0x0][0x28c] ;  /* 0x0000a300ff027b82 */ /* 0x000e220000000800 */
[----:B------:R-:W-:Y:S01]  /*f480*/  BSSY B1, `(.L_x_303) ;  /* 0x000003d000017945 */ /* 0x000fe20003800000 */
[----:B0-----:R-:W-:-:S13]  /*f490*/  ISETP.LT.OR P0, PT, R2, 0x1, !P0 ;  /* 0x000000010200780c */ /* 0x001fda0004701670 */
[----:B------:R-:W-:Y:S05]  /*f4a0*/  @P0 BRA `(.L_x_304) ;  /* 0x0000000000e80947 */ /* 0x000fea0003800000 */
[----:B------:R-:W-:Y:S01]  /*f4b0*/  LEA R5, R5, UR30, 0x1 ;  /* 0x0000001e05057c11 */ /* 0x000fe2000f8e08ff */
[----:B------:R-:W-:Y:S01]  /*f4c0*/  IMAD.MOV.U32 R13, RZ, RZ, RZ ;  /* 0x000000ffff0d7224 */ /* 0x000fe200078e00ff */
[----:B------:R-:W-:Y:S01]  /*f4d0*/  LEA R7, R7, UR6, 0x8 ;  /* 0x0000000607077c11 */ /* 0x000fe2000f8e40ff */
[----:B------:R-:W-:Y:S02]  /*f4e0*/  IMAD.U32 R14, RZ, RZ, UR31 ;  /* 0x0000001fff0e7e24 */ /* 0x000fe4000f8e00ff */
[----:B------:R-:W-:Y:S02]  /*f4f0*/  IMAD.MOV.U32 R2, RZ, RZ, R0 ;  /* 0x000000ffff027224 */ /* 0x000fe400078e0000 */
[----:B------:R-:W-:Y:S02]  /*f500*/  IMAD.MOV.U32 R3, RZ, RZ, R8 ;  /* 0x000000ffff037224 */ /* 0x000fe400078e0008 */
[----:B------:R-:W-:-:S07]  /*f510*/  IMAD.SHL.U32 R10, R5, 0x40, RZ ;  /* 0x00000040050a7824 */ /* 0x000fce00078e00ff */
.L_x_307:
[----:B------:R-:W0:Y:S01]  /*f520*/  S2R R5, SR_CgaCtaId ;  /* 0x0000000000057919 */ /* 0x000e220000008800 */
[----:B------:R-:W-:Y:S01]  /*f530*/  MOV R4, 0x400 ;  /* 0x0000040000047802 */ /* 0x000fe20000000f00 */
[----:B------:R-:W1:Y:S03]  /*f540*/  S2R R15, SR_TID.X ;  /* 0x00000000000f7919 */ /* 0x000e660000002100 */
[----:B0-----:R-:W-:Y:S02]  /*f550*/  LEA R12, R5, R4, 0x18 ;  /* 0x00000004050c7211 */ /* 0x001fe400078ec0ff */
[----:B------:R-:W-:Y:S02]  /*f560*/  SHF.L.U32 R4, R2, 0x1f, RZ ;  /* 0x0000001f02047819 */ /* 0x000fe400000006ff */
[----:B-1----:R-:W-:Y:S01]  /*f570*/  LOP3.LUT P1, RZ, R15, 0x7f, RZ, 0xc0, !PT ;  /* 0x0000007f0fff7812 */ /* 0x002fe2000782c0ff */
[----:B------:R-:W-:-:S04]  /*f580*/  IMAD R11, R3, 0x8, R12 ;  /* 0x00000008030b7824 */ /* 0x000fc800078e020c */
[----:B------:R-:W0:Y:S08]  /*f590*/  SYNCS.PHASECHK.TRANS64.TRYWAIT P0, [R11+URZ+0x20], R4 ;  /* 0x000020040b0075a7 */ /* 0x000e30000800017f */
[----:B------:R-:W1:Y:S01]  /*f5a0*/  @!P1 LDC R5, c[0x0][0x500] ;  /* 0x00014000ff059b82 */ /* 0x000e620000000800 */
[----:B0-----:R-:W-:Y:S05]  /*f5b0*/  @!P0 BRA `(.L_x_305) ;  /* 0x0000000c00ac8947 */ /* 0x001fea0003800000 */
.L_x_324:
[----:B------:R-:W-:Y:S01]  /*f5c0*/  UPRMT UR8, UR29, 0x9910, URZ ;  /* 0x000099101d087896 */ /* 0x000fe2000800003f */
[----:B-1----:R1:W-:Y:S03]  /*f5d0*/  @!P1 SYNCS.ARRIVE.TRANS64 RZ, [R11+URZ], R5 ;  /* 0x000000050bff99a7 */ /* 0x0023e6000800003f */
[----:B------:R-:W-:-:S06]  /*f5e0*/  UISETP.NE.AND UP0, UPT, UR8, 0x2, UPT ;  /* 0x000000020800788c */ /* 0x000fcc000bf05270 */
[----:B------:R-:W-:-:S13]  /*f5f0*/  PLOP3.LUT P0, PT, PT, PT, UP0, 0x80, 0x0 ;  /* 0x000000000000781c */ /* 0x000fda0003f0f008 */
[----:B-1----:R-:W-:Y:S05]  /*f600*/  @P0 BRA `(.L_x_306) ;  /* 0x0000000000040947 */ /* 0x002fea0003800000 */
[----:B------:R-:W-:Y:S01]  /*f610*/  BPT.TRAP 0x1 ;  /* 0x000000040000795c */ /* 0x000fe20000300000 */
.L_x_306:
[C---:B0-----:R-:W-:Y:S01]  /*f620*/  LEA R4, R3.reuse, UR30, 0x1 ;  /* 0x0000001e03047c11 */ /* 0x041fe2000f8e08ff */
[----:B------:R-:W-:Y:S01]  /*f630*/  VIADD R14, R14, 0xffffffff ;  /* 0xffffffff0e0e7836 */ /* 0x000fe20000000000 */
[----:B------:R-:W-:Y:S01]  /*f640*/  R2UR UR11, R3 ;  /* 0x00000000030b72ca */ /* 0x000fe200000e0000 */
[----:B------:R-:W-:Y:S01]  /*f650*/  UIADD3 UR14, UP0, UR32, 0xf0, URZ ;  /* 0x000000f0200e7890 */ /* 0x000fe2000ff1e03f */
[----:B------:R-:W-:Y:S01]  /*f660*/  R2UR UR26, R12 ;  /* 0x000000000c1a72ca */ /* 0x000fe200000e0000 */
[----:B------:R-:W-:Y:S01]  /*f670*/  IMAD.U32 R4, R4, 0x800, R12 ;  /* 0x0000080004047824 */ /* 0x000fe200078e000c */
[----:B------:R-:W-:Y:S01]  /*f680*/  R2UR UR27, R10 ;  /* 0x000000000a1b72ca */ /* 0x000fe200000e0000 */
[----:B------:R-:W-:Y:S01]  /*f690*/  UIADD3 UR34, UP1, UR32, 0x1f0, URZ ;  /* 0x000001f020227890 */ /* 0x000fe2000ff3e03f */
[----:B------:R-:W-:Y:S01]  /*f6a0*/  R2UR UR9, R11 ;  /* 0x000000000b0972ca */ /* 0x000fe200000e0000 */
[----:B------:R-:W-:Y:S01]  /*f6b0*/  UIADD3.X UR15, URZ, UR33, URZ, UP0, !UPT ;  /* 0x000000213f0f7290 */ /* 0x000fe200087fe43f */
[----:B------:R-:W-:Y:S01]  /*f6c0*/  R2UR UR8, R4 ;  /* 0x00000000040872ca */ /* 0x000fe200000e0000 */
[----:B------:R-:W-:Y:S01]  /*f6d0*/  UPRMT UR23, URZ, 0x5410, UR22 ;  /* 0x000054103f177896 */ /* 0x000fe20008000016 */
[----:B------:R-:W-:Y:S01]  /*f6e0*/  R2UR UR10, R13 ;  /* 0x000000000d0a72ca */ /* 0x000fe200000e0000 */
[----:B------:R-:W-:Y:S01]  /*f6f0*/  VIADD R3, R3, 0x1 ;  /* 0x0000000103037836 */ /* 0x000fe20000000000 */
[----:B------:R-:W-:Y:S01]  /*f700*/  R2UR UR12, R6 ;  /* 0x00000000060c72ca */ /* 0x000fe200000e0000 */
[----:B------:R-:W-:Y:S01]  /*f710*/  ULEA UR11, UR11, UR7, 0xd ;  /* 0x000000070b0b7291 */ /* 0x000fe2000f8e683f */
[----:B------:R-:W-:Y:S01]  /*f720*/  R2UR UR28, R7 ;  /* 0x00000000071c72ca */ /* 0x000fe200000e0000 */
[----:B------:R-:W-:Y:S01]  /*f730*/  UPRMT UR36, URZ, 0x5410, UR20 ;  /* 0x000054103f247896 */ /* 0x000fe20008000014 */
[----:B------:R-:W-:Y:S01]  /*f740*/  ISETP.GT.AND P1, PT, R14, 0x1, PT ;  /* 0x000000010e00780c */ /* 0x000fe20003f24270 */
[----:B------:R-:W-:Y:S01]  /*f750*/  UIADD3 UR26, UR26, 0x4100, UR11 ;  /* 0x000041001a1a7890 */ /* 0x000fe2000fffe00b */
[----:B------:R-:W-:Y:S01]  /*f760*/  ISETP.NE.AND P0, PT, R3, 0x4, PT ;  /* 0x000000040300780c */ /* 0x000fe20003f05270 */
[----:B------:R-:W-:Y:S01]  /*f770*/  UIADD3.X UR35, URZ, UR33, URZ, UP1, !UPT ;  /* 0x000000213f237290 */ /* 0x000fe20008ffe43f */
[----:B------:R-:W-:Y:S01]  /*f780*/  VIADD R13, R13, 0x20 ;  /* 0x000000200d0d7836 */ /* 0x000fe20000000000 */
[----:B------:R-:W-:Y:S01]  /*f790*/  UIADD3 UR8, UR8, 0x100, URZ ;  /* 0x0000010008087890 */ /* 0x000fe2000fffe03f */
[----:B------:R-:W-:Y:S01]  /*f7a0*/  SEL R5, RZ, 0x1, P0 ;  /* 0x00000001ff057807 */ /* 0x000fe20000000000 */
[----:B------:R-:W-:Y:S01]  /*f7b0*/  UMOV UR16, 0x0 ;  /* 0x0000000000107882 */ /* 0x000fe20000000000 */
[----:B------:R-:W-:Y:S01]  /*f7c0*/  UMOV UR17, 0x10000000 ;  /* 0x1000000000117882 */ /* 0x000fe20000000000 */
[----:B------:R-:W-:Y:S01]  /*f7d0*/  UMOV UR11, UR27 ;  /* 0x0000001b000b7c82 */ /* 0x000fe20008000000 */
[----:B------:R-:W-:-:S02]  /*f7e0*/  LOP3.LUT R2, R2, R5, RZ, 0x3c, !PT ;  /* 0x0000000502027212 */ /* 0x000fc400078e3cff */
[----:B------:R-:W-:Y:S02]  /*f7f0*/  SEL R3, R3, RZ, P0 ;  /* 0x000000ff03037207 */ /* 0x000fe40000000000 */
[----:B------:R0:W-:Y:S02]  /*f800*/  UTMALDG.3D.MULTICAST [UR8], [UR14], UR23, desc[UR16] ;  /* 0x000010080e0073b4 */ /* 0x0001e40008011817 */
[----:B0-----:R-:W-:Y:S01]  /*f810*/  UMOV UR8, UR26 ;  /* 0x0000001a00087c82 */ /* 0x001fe20008000000 */
[----:B------:R-:W-:Y:S02]  /*f820*/  UMOV UR11, UR28 ;  /* 0x0000001c000b7c82 */ /* 0x000fe40008000000 */
[----:B------:R0:W-:Y:S02]  /*f830*/  UTMALDG.3D.MULTICAST [UR8], [UR34], UR36, desc[UR16] ;  /* 0x00001008220073b4 */ /* 0x0001e40008011824 */
[----:B0-----:R-:W-:Y:S05]  /*f840*/  @P1 BRA `(.L_x_307) ;  /* 0xfffffffc00341947 */ /* 0x001fea000383ffff */
.L_x_304:
[----:B------:R-:W-:Y:S05]  /*f850*/  BSYNC B1 ;  /* 0x0000000000017941 */ /* 0x000fea0003800000 */
.L_x_303:
[----:B------:R-:W2:Y:S01]  /*f860*/  LDL.LU R15, [R1+0x80] ;  /* 0x00008000010f7983 */ /* 0x000ea20000300800 */
[----:B------:R-:W-:Y:S01]  /*f870*/  LOP3.LUT P3, RZ, R9, 0xff, RZ, 0xc0, !PT ;  /* 0x000000ff09ff7812 */ /* 0x000fe2000786c0ff */
[----:B------:R-:W-:Y:S01]  /*f880*/  VIADD R8, R8, UR19 ;  /* 0x0000001308087c36 */ /* 0x000fe20008000000 */
[----:B------:R-:W-:Y:S01]  /*f890*/  ULDC.64 UR8, c[0x0][0x650] ;  /* 0x0001940000087ab9 */ /* 0x000fe20000000a00 */
[----:B------:R-:W3:Y:S01]  /*f8a0*/  LDL.LU R12, [R1+0x84] ;  /* 0x00008400010c7983 */ /* 0x000ee20000300800 */
[----:B------:R-:W-:Y:S01]  /*f8b0*/  IMAD.U32 R5, RZ, RZ, UR19 ;  /* 0x00000013ff057e24 */ /* 0x000fe2000f8e00ff */
[----:B------:R-:W-:Y:S01]  /*f8c0*/  BSSY B1, `(.L_x_308) ;  /* 0x0000070000017945 */ /* 0x000fe20003800000 */
[----:B------:R-:W-:Y:S01]  /*f8d0*/  ISETP.GT.U32.AND P0, PT, R8, 0x3, PT ;  /* 0x000000030800780c */ /* 0x000fe20003f04070 */
[----:B------:R-:W-:Y:S01]  /*f8e0*/  IMAD.MOV.U32 R7, RZ, RZ, -0x1 ;  /* 0xffffffffff077424 */ /* 0x000fe200078e00ff */
[----:B------:R-:W-:Y:S01]  /*f8f0*/  SHF.R.U32.HI R2, RZ, 0x2, R8 ;  /* 0x00000002ff027819 */ /* 0x000fe20000011608 */
[----:B------:R-:W-:Y:S01]  /*f900*/  IMAD.MOV.U32 R6, RZ, RZ, -0x1 ;  /* 0xffffffffff067424 */ /* 0x000fe200078e00ff */
[----:B------:R-:W-:Y:S01]  /*f910*/  ISETP.LT.U32.AND P0, PT, R5, 0x4, P0 ;  /* 0x000000040500780c */ /* 0x000fe20000701070 */
[----:B------:R-:W-:Y:S01]  /*f920*/  IMAD.MOV.U32 R5, RZ, RZ, -0x1 ;  /* 0xffffffffff057424 */ /* 0x000fe200078e00ff */
[----:B------:R-:W-:Y:S01]  /*f930*/  LOP3.LUT R2, R2, 0x1, RZ, 0xc0, !PT ;  /* 0x0000000102027812 */ /* 0x000fe200078ec0ff */
[----:B------:R-:W0:Y:S01]  /*f940*/  @P3 S2R R4, SR_CgaCtaId ;  /* 0x0000000000043919 */ /* 0x000e220000008800 */
[----:B------:R-:W-:-:S02]  /*f950*/  @P3 MOV R3, 0x400 ;  /* 0x0000040000033802 */ /* 0x000fc40000000f00 */
[----:B------:R-:W-:Y:S01]  /*f960*/  ISETP.NE.U32.AND P1, PT, R2, 0x1, PT ;  /* 0x000000010200780c */ /* 0x000fe20003f25070 */
[----:B------:R-:W-:Y:S01]  /*f970*/  IMAD.U32 R2, RZ, RZ, UR19 ;  /* 0x00000013ff027e24 */ /* 0x000fe2000f8e00ff */
[----:B------:R-:W-:Y:S02]  /*f980*/  LOP3.LUT R8, R8, 0x3, RZ, 0xc0, !PT ;  /* 0x0000000308087812 */ /* 0x000fe400078ec0ff */
[----:B------:R-:W-:Y:S02]  /*f990*/  PRMT R9, RZ, 0x7610, R9 ;  /* 0x00007610ff097816 */ /* 0x000fe40000000009 */
[----:B------:R-:W-:-:S04]  /*f9a0*/  ISETP.GT.U32.AND P1, PT, R2, 0x3, !P1 ;  /* 0x000000030200780c */ /* 0x000fc80004f24070 */
[----:B------:R-:W-:Y:S02]  /*f9b0*/  SEL R2, RZ, 0x1, !P1 ;  /* 0x00000001ff027807 */ /* 0x000fe40004800000 */
[----:B0-----:R-:W-:-:S04]  /*f9c0*/  @P3 LEA R3, R4, R3, 0x18 ;  /* 0x0000000304033211 */ /* 0x001fc800078ec0ff */
[----:B------:R0:W-:Y:S02]  /*f9d0*/  @P3 SYNCS.ARRIVE.TRANS64.A1T0 RZ, [R3+URZ+0x58], RZ ;  /* 0x000058ff03ff39a7 */ /* 0x0001e4000810003f */
[----:B0-----:R-:W-:-:S04]  /*f9e0*/  SEL R3, RZ, 0x1, !P0 ;  /* 0x00000001ff037807 */ /* 0x001fc80004000000 */
[----:B------:R-:W-:Y:S02]  /*f9f0*/  LOP3.LUT R0, R2, R0, R3, 0x96, !PT ;  /* 0x0000000002007212 */ /* 0x000fe400078e9603 */
[----:B------:R-:W-:Y:S02]  /*fa00*/  PRMT R2, RZ, 0x7610, R2 ;  /* 0x00007610ff027816 */ /* 0x000fe40000000002 */
[----:B---3--:R-:W-:-:S04]  /*fa10*/  IADD3 R12, P3, R12, UR24, RZ ;  /* 0x000000180c0c7c10 */ /* 0x008fc8000ff7e0ff */
[----:B--2---:R-:W-:Y:S01]  /*fa20*/  IADD3.X R15, R15, UR21, RZ, P3, !PT ;  /* 0x000000150f0f7c10 */ /* 0x004fe20009ffe4ff */
[----:B------:R0:W-:Y:S01]  /*fa30*/  STL [R1+0x84], R12 ;  /* 0x0000840c01007387 */ /* 0x0001e20000100800 */
[----:B------:R-:W-:-:S03]  /*fa40*/  ISETP.GE.U32.AND P3, PT, R12, UR8, PT ;  /* 0x000000080c007c0c */ /* 0x000fc6000bf66070 */
[----:B------:R0:W-:Y:S01]  /*fa50*/  STL [R1+0x80], R15 ;  /* 0x0000800f01007387 */ /* 0x0001e20000100800 */
[----:B------:R-:W-:-:S13]  /*fa60*/  ISETP.GE.U32.AND.EX P0, PT, R15, UR9, PT, P3 ;  /* 0x000000090f007c0c */ /* 0x000fda000bf06130 */
[----:B0-----:R-:W-:Y:S05]  /*fa70*/  @P0 BRA `(.L_x_309) ;  /* 0x0000000400500947 */ /* 0x001fea0003800000 */
[----:B------:R-:W-:Y:S01]  /*fa80*/  ULDC.64 UR8, c[0x0][0x628] ;  /* 0x00018a0000087ab9 */ /* 0x000fe20000000a00 */
[----:B------:R-:W0:Y:S01]  /*fa90*/  S2R R11, SR_CTAID.X ;  /* 0x00000000000b7919 */ /* 0x000e220000002500 */
[----:B------:R-:W-:Y:S01]  /*faa0*/  ISETP.NE.U32.AND P0, PT, RZ, UR8, PT ;  /* 0x00000008ff007c0c */ /* 0x000fe2000bf05070 */
[----:B------:R-:W-:Y:S01]  /*fab0*/  ULDC UR11, c[0x0][0x630] ;  /* 0x00018c00000b7ab9 */ /* 0x000fe20000000800 */
[----:B------:R-:W-:Y:S01]  /*fac0*/  IMAD.MOV.U32 R2, RZ, RZ, R12 ;  /* 0x000000ffff027224 */ /* 0x000fe200078e000c */
[----:B------:R-:W1:Y:S01]  /*fad0*/  S2R R10, SR_CTAID.Y ;  /* 0x00000000000a7919 */ /* 0x000e620000002600 */
[----:B------:R-:W-:Y:S01]  /*fae0*/  ISETP.NE.AND.EX P0, PT, RZ, UR9, PT, P0 ;  /* 0x00000009ff007c0c */ /* 0x000fe2000bf05300 */
[----:B------:R-:W-:-:S12]  /*faf0*/  IMAD.MOV.U32 R3, RZ, RZ, R15 ;  /* 0x000000ffff037224 */ /* 0x000fd800078e000f */
[----:B------:R-:W-:Y:S05]  /*fb00*/  @!P0 BRA `(.L_x_310) ;  /* 0x0000000000288947 */ /* 0x000fea0003800000 */
[----:B------:R-:W-:Y:S02]  /*fb10*/  ULDC UR10, c[0x0][0x634] ;  /* 0x00018d00000a7ab9 */ /* 0x000fe40000000800 */
[----:B------:R-:W-:-:S05]  /*fb20*/  IADD3 R7, P0, R12, UR10, RZ ;  /* 0x0000000a0c077c10 */ /* 0x000fca000ff1e0ff */
[----:B------:R-:W-:-:S04]  /*fb30*/  IMAD.X R13, RZ, RZ, R15, P0 ;  /* 0x000000ffff0d7224 */ /* 0x000fc800000e060f */
[----:B------:R-:W-:-:S04]  /*fb40*/  IMAD.WIDE.U32 R4, R13, UR8, RZ ;  /* 0x000000080d047c25 */ /* 0x000fc8000f8e00ff */
[----:B------:R-:W-:-:S04]  /*fb50*/  IMAD.WIDE.U32 R4, P0, R7, UR9, R4 ;  /* 0x0000000907047c25 */ /* 0x000fc8000f800004 */
[----:B------:R-:W-:-:S04]  /*fb60*/  IMAD.WIDE.U32 R6, R7, UR8, RZ ;  /* 0x0000000807067c25 */ /* 0x000fc8000f8e00ff */
[----:B------:R-:W-:Y:S01]  /*fb70*/  IMAD.X R3, RZ, RZ, RZ, P0 ;  /* 0x000000ffff037224 */ /* 0x000fe200000e06ff */
[----:B------:R-:W-:Y:S01]  /*fb80*/  IADD3 RZ, P0, R7, R4, RZ ;  /* 0x0000000407ff7210 */ /* 0x000fe20007f1e0ff */
[----:B------:R-:W-:-:S04]  /*fb90*/  IMAD.MOV.U32 R2, RZ, RZ, R5 ;  /* 0x000000ffff027224 */ /* 0x000fc800078e0005 */
[----:B------:R-:W-:-:S08]  /*fba0*/  IMAD.WIDE.U32.X R2, R13, UR9, R2, P0 ;  /* 0x000000090d027c25 */ /* 0x000fd000080e0402 */
.L_x_310:
[--C-:B------:R-:W-:Y:S01]  /*fbb0*/  SHF.R.U64 R6, R2, UR11, R3.reuse ;  /* 0x0000000b02067c19 */ /* 0x100fe20008001203 */
[----:B------:R-:W-:Y:S01]  /*fbc0*/  ULDC.64 UR8, c[0x0][0x620] ;  /* 0x0001880000087ab9 */ /* 0x000fe20000000a00 */
[----:B------:R-:W-:Y:S01]  /*fbd0*/  SHF.R.U32.HI R2, RZ, UR11, R3 ;  /* 0x0000000bff027c19 */ /* 0x000fe20008011603 */
[----:B------:R-:W-:Y:S01]  /*fbe0*/  IMAD.MOV.U32 R3, RZ, RZ, R15 ;  /* 0x000000ffff037224 */ /* 0x000fe200078e000f */
[----:B------:R-:W-:Y:S01]  /*fbf0*/  IADD3 R5, P0, RZ, -R6, RZ ;  /* 0x80000006ff057210 */ /* 0x000fe20007f1e0ff */
[----:B------:R-:W2:Y:S01]  /*fc00*/  LDC R16, c[0x0][0x144] ;  /* 0x00005100ff107b82 */ /* 0x000ea20000000800 */
[----:B0-----:R-:W-:Y:S01]  /*fc10*/  I2FP.F32.U32 R7, R11 ;  /* 0x0000000b00077245 */ /* 0x001fe20000201000 */
[----:B------:R-:W-:Y:S01]  /*fc20*/  ULDC.64 UR14, c[0x0][0x640] ;  /* 0x00019000000e7ab9 */ /* 0x000fe20000000a00 */
[----:B------:R-:W-:Y:S01]  /*fc30*/  ULDC UR10, c[0x0][0x608] ;  /* 0x00018200000a7ab9 */ /* 0x000fe20000000800 */
[----:B------:R-:W-:Y:S01]  /*fc40*/  IMAD.X R2, RZ, RZ, ~R2, P0 ;  /* 0x000000ffff027224 */ /* 0x000fe200000e0e02 */
[----:B------:R-:W-:-:S03]  /*fc50*/  ISETP.NE.U32.AND P0, PT, RZ, UR14, PT ;  /* 0x0000000eff007c0c */ /* 0x000fc6000bf05070 */
[----:B------:R-:W-:Y:S01]  /*fc60*/  IMAD R4, R2, UR8, RZ ;  /* 0x0000000802047c24 */ /* 0x000fe2000f8e02ff */
[----:B------:R-:W0:Y:S01]  /*fc70*/  LDC R13, c[0x0][0x148] ;  /* 0x00005200ff0d7b82 */ /* 0x000e220000000800 */
[----:B------:R-:W-:Y:S01]  /*fc80*/  IMAD.MOV.U32 R2, RZ, RZ, R12 ;  /* 0x000000ffff027224 */ /* 0x000fe200078e000c */
[----:B------:R-:W-:-:S03]  /*fc90*/  ISETP.NE.AND.EX P0, PT, RZ, UR15, PT, P0 ;  /* 0x0000000fff007c0c */ /* 0x000fc6000bf05300 */
[----:B------:R-:W-:Y:S01]  /*fca0*/  IMAD.WIDE.U32 R2, R5, UR8, R2 ;  /* 0x0000000805027c25 */ /* 0x000fe2000f8e0002 */
[----:B------:R-:W-:-:S03]  /*fcb0*/  ULDC UR8, c[0x0][0x150] ;  /* 0x0000540000087ab9 */ /* 0x000fc60000000800 */
[----:B------:R-:W-:Y:S02]  /*fcc0*/  IMAD R5, R5, UR9, R4 ;  /* 0x0000000905057c24 */ /* 0x000fe4000f8e0204 */
[----:B------:R-:W-:Y:S01]  /*fcd0*/  FMUL R4, R7, UR8 ;  /* 0x0000000807047c20 */ /* 0x000fe20008400000 */
[----:B------:R-:W-:Y:S01]  /*fce0*/  ULDC UR8, c[0x0][0x618] ;  /* 0x0001860000087ab9 */ /* 0x000fe20000000800 */
[----:B------:R-:W-:Y:S01]  /*fcf0*/  ULDC UR9, c[0x0][0x154] ;  /* 0x0000550000097ab9 */ /* 0x000fe20000000800 */
[----:B------:R-:W-:-:S03]  /*fd00*/  IMAD.IADD R3, R3, 0x1, R5 ;  /* 0x0000000103037824 */ /* 0x000fc600078e0205 */
[----:B------:R-:W3:Y:S02]  /*fd10*/  F2I.U32.TRUNC.NTZ R4, R4 ;  /* 0x0000000400047305 */ /* 0x000ee4000020f000 */
[----:B------:R-:W-:Y:S02]  /*fd20*/  SHF.R.U64 R7, R2, UR8, R3 ;  /* 0x0000000802077c19 */ /* 0x000fe40008001203 */
[----:B-1----:R-:W-:-:S05]  /*fd30*/  I2FP.F32.U32 R2, R10 ;  /* 0x0000000a00027245 */ /* 0x002fca0000201000 */
[----:B------:R-:W-:Y:S01]  /*fd40*/  FMUL R5, R2, UR9 ;  /* 0x0000000902057c20 */ /* 0x000fe20008400000 */
[----:B------:R-:W-:Y:S01]  /*fd50*/  SHF.R.U32.HI R2, RZ, UR8, R3 ;  /* 0x00000008ff027c19 */ /* 0x000fe20008011603 */
[----:B------:R-:W-:Y:S02]  /*fd60*/  ULDC UR8, c[0x0][0x658] ;  /* 0x0001960000087ab9 */ /* 0x000fe40000000800 */
[----:B------:R1:W4:Y:S01]  /*fd70*/  F2I.U32.TRUNC.NTZ R15, R5 ;  /* 0x00000005000f7305 */ /* 0x000322000020f000 */
[--C-:B------:R-:W-:Y:S02]  /*fd80*/  SHF.R.U64 R14, R7, UR10, R2.reuse ;  /* 0x0000000a070e7c19 */ /* 0x100fe40008001202 */
[----:B------:R-:W-:Y:S01]  /*fd90*/  SHF.R.U32.HI R3, RZ, UR10, R2 ;  /* 0x0000000aff037c19 */ /* 0x000fe20008011602 */
[----:B---3--:R-:W-:-:S03]  /*fda0*/  IMAD.MOV R2, RZ, RZ, -R4 ;  /* 0x000000ffff027224 */ /* 0x008fc600078e0a04 */
[----:B------:R-:W-:Y:S01]  /*fdb0*/  SHF.R.U64 R12, R14, UR8, R3 ;  /* 0x000000080e0c7c19 */ /* 0x000fe20008001203 */
[----:B--2---:R-:W-:Y:S01]  /*fdc0*/  IMAD R17, R16, R2, R11 ;  /* 0x0000000210117224 */ /* 0x004fe200078e020b */
[----:B------:R-:W-:-:S03]  /*fdd0*/  SHF.R.U32.HI R4, RZ, UR8, R3 ;  /* 0x00000008ff047c19 */ /* 0x000fc60008011603 */
[----:B------:R-:W-:Y:S02]  /*fde0*/  IMAD.MOV.U32 R2, RZ, RZ, R12 ;  /* 0x000000ffff027224 */ /* 0x000fe400078e000c */
[----:B------:R-:W-:Y:S01]  /*fdf0*/  IMAD.MOV.U32 R3, RZ, RZ, R4 ;  /* 0x000000ffff037224 */ /* 0x000fe200078e0004 */
[----:B-1--4-:R-:W-:Y:S06]  /*fe00*/  @!P0 BRA `(.L_x_311) ;  /* 0x0000000000288947 */ /* 0x012fec0003800000 */
[----:B------:R-:W-:Y:S02]  /*fe10*/  ULDC UR8, c[0x0][0x64c] ;  /* 0x0001930000087ab9 */ /* 0x000fe40000000800 */
[----:B------:R-:W-:-:S05]  /*fe20*/  IADD3 R3, P0, R12, UR8, RZ ;  /* 0x000000080c037c10 */ /* 0x000fca000ff1e0ff */
[----:B------:R-:W-:-:S04]  /*fe30*/  IMAD.X R11, RZ, RZ, R4, P0 ;  /* 0x000000ffff0b7224 */ /* 0x000fc800000e0604 */
[----:B------:R-:W-:-:S04]  /*fe40*/  IMAD.WIDE.U32 R4, R11, UR14, RZ ;  /* 0x0000000e0b047c25 */ /* 0x000fc8000f8e00ff */
[----:B------:R-:W-:-:S04]  /*fe50*/  IMAD.WIDE.U32 R4, P0, R3, UR15, R4 ;  /* 0x0000000f03047c25 */ /* 0x000fc8000f800004 */
[----:B------:R-:W-:-:S04]  /*fe60*/  IMAD.WIDE.U32 R2, R3, UR14, RZ ;  /* 0x0000000e03027c25 */ /* 0x000fc8000f8e00ff */
[----:B------:R-:W-:Y:S01]  /*fe70*/  IMAD.MOV.U32 R2, RZ, RZ, R5 ;  /* 0x000000ffff027224 */ /* 0x000fe200078e0005 */
[----:B------:R-:W-:Y:S01]  /*fe80*/  IADD3 RZ, P1, R3, R4, RZ ;  /* 0x0000000403ff7210 */ /* 0x000fe20007f3e0ff */
[----:B------:R-:W-:-:S04]  /*fe90*/  IMAD.X R3, RZ, RZ, RZ, P0 ;  /* 0x000000ffff037224 */ /* 0x000fc800000e06ff */
[----:B------:R-:W-:-:S08]  /*fea0*/  IMAD.WIDE.U32.X R2, R11, UR15, R2, P1 ;  /* 0x0000000f0b027c25 */ /* 0x000fd000088e0402 */
.L_x_311:
[----:B------:R-:W-:Y:S01]  /*feb0*/  ULDC UR8, c[0x0][0x648] ;  /* 0x0001920000087ab9 */ /* 0x000fe20000000800 */
[----:B------:R-:W-:Y:S01]  /*fec0*/  IMAD.MOV R15, RZ, RZ, -R15 ;  /* 0x000000ffff0f7224 */ /* 0x000fe200078e0a0f */
[----:B------:R-:W-:Y:S01]  /*fed0*/  SHF.R.U64 R3, R2, UR8, R3 ;  /* 0x0000000802037c19 */ /* 0x000fe20008001203 */
[----:B------:R-:W-:Y:S01]  /*fee0*/  ULDC UR8, c[0x0][0x638] ;  /* 0x00018e0000087ab9 */ /* 0x000fe20000000800 */
[----:B------:R-:W-:Y:S01]  /*fef0*/  LOP3.LUT R2, R14, UR18, RZ, 0xc0, !PT ;  /* 0x000000120e027c12 */ /* 0x000fe2000f8ec0ff */
[----:B0-----:R-:W-:Y:S01]  /*ff00*/  @P2 IMAD R17, R13, R15, R10 ;  /* 0x0000000f0d112224 */ /* 0x001fe200078e020a */
[----:B------:R-:W-:Y:S01]  /*ff10*/  LOP3.LUT R7, R7, UR4, RZ, 0xc0, !PT ;  /* 0x0000000407077c12 */ /* 0x000fe2000f8ec0ff */
[----:B------:R-:W-:Y:S01]  /*ff20*/  IMAD.MOV R5, RZ, RZ, -R3 ;  /* 0x000000ffff057224 */ /* 0x000fe200078e0a03 */
[----:B------:R-:W-:Y:S01]  /*ff30*/  ULDC UR9, c[0x0][0x610] ;  /* 0x0001840000097ab9 */ /* 0x000fe20000000800 */
[----:B------:R-:W-:Y:S02]  /*ff40*/  IMAD R2, R3, UR5, R2 ;  /* 0x0000000503027c24 */ /* 0x000fe4000f8e0202 */
[----:B------:R-:W-:Y:S01]  /*ff50*/  IMAD R12, R5, UR8, R12 ;  /* 0x00000008050c7c24 */ /* 0x000fe2000f8e020c */
[----:B------:R-:W-:Y:S01]  /*ff60*/  ULDC UR8, c[0x0][0x600] ;  /* 0x0001800000087ab9 */ /* 0x000fe20000000800 */
[----:B------:R-:W-:-:S02]  /*ff70*/  IMAD R5, R2, UR9, R17 ;  /* 0x0000000902057c24 */ /* 0x000fc4000f8e0211 */
[----:B------:R-:W-:Y:S02]  /*ff80*/  IMAD R12, R12, UR8, R7 ;  /* 0x000000080c0c7c24 */ /* 0x000fe4000f8e0207 */
[----:B------:R-:W-:-:S03]  /*ff90*/  IMAD.MOV.U32 R2, RZ, RZ, 0x1 ;  /* 0x00000001ff027424 */ /* 0x000fc600078e00ff */
[----:B------:R-:W-:Y:S02]  /*ffa0*/  SEL R7, R12, R5, !P2 ;  /* 0x000000050c077207 */ /* 0x000fe40005000000 */
[----:B------:R-:W-:-:S07]  /*ffb0*/  SEL R5, R5, R12, !P2 ;  /* 0x0000000c05057207 */ /* 0x000fce0005000000 */
.L_x_309:
[----:B------:R-:W-:Y:S05]  /*ffc0*/  BSYNC B1 ;  /* 0x0000000000017941 */ /* 0x000fea0003800000 */
.L_x_308:
[----:B------:R-:W-:-:S13]  /*ffd0*/  LOP3.LUT P0, RZ, R2, 0xff, RZ, 0xc0, !PT ;  /* 0x000000ff02ff7812 */ /* 0x000fda000780c0ff */
[----:B------:R-:W-:Y:S05]  /*ffe0*/  @P0 BRA `(.L_x_312) ;  /* 0xfffffff400140947 */ /* 0x000fea000383ffff */
[----:B------:R-:W-:Y:S05]  /*fff0*/  BSYNC B0 ;  /* 0x0000000000007941 */ /* 0x000fea0003800000 */
.L_x_301:
[----:B------:R-:W-:-:S03]  /*10000*/  UMOV UR8, 0xffffffff ;  /* 0xffffffff00087882 */ /* 0x000fc60000000000 */
[----:B------:R-:W-:Y:S05]  /*10010*/  BRA.DIV UR8, `(.L_x_313) ;  /* 0x0000000608287947 */ /* 0x000fea000b800000 */
[----:B------:R-:W-:-:S13]  /*10020*/  ELECT P0, URZ, PT ;  /* 0x00000000003f782f */ /* 0x000fda0003800000 */
.L_x_327:
[----:B------:R-:W-:Y:S04]  /*10030*/  BSSY B0, `(.L_x_314) ;  /* 0x000002c000007945 */ /* 0x000fe80003800000 */
[----:B------:R-:W-:Y:S05]  /*10040*/  @!P0 BRA `(.L_x_315) ;  /* 0x0000000000a88947 */ /* 0x000fea0003800000 */
[----:B------:R-:W-:-:S04]  /*10050*/  ULOP3.LUT UR8, UR13, 0x2, URZ, 0xfc, !UPT ;  /* 0x000000020d087892 */ /* 0x000fc8000f8efc3f */
[----:B------:R-:W-:-:S06]  /*10060*/  UISETP.NE.AND UP0, UPT, UR8, 0x3, UPT ;  /* 0x000000030800788c */ /* 0x000fcc000bf05270 */
[----:B------:R-:W-:-:S13]  /*10070*/  PLOP3.LUT P0, PT, PT, PT, UP0, 0x80, 0x0 ;  /* 0x000000000000781c */ /* 0x000fda0003f0f008 */
[----:B------:R-:W-:Y:S05]  /*10080*/  @!P0 BRA `(.L_x_316) ;  /* 0x0000000000048947 */ /* 0x000fea0003800000 */
[----:B------:R-:W-:Y:S01]  /*10090*/  BPT.TRAP 0x1 ;  /* 0x000000040000795c */ /* 0x000fe20000300000 */
.L_x_316:
[----:B------:R-:W0:Y:S01]  /*100a0*/  S2R R3, SR_CgaCtaId ;  /* 0x0000000000037919 */ /* 0x000e220000008800 */
[----:B------:R-:W-:-:S04]  /*100b0*/  MOV R2, 0x400 ;  /* 0x0000040000027802 */ /* 0x000fc80000000f00 */
[----:B0-----:R-:W-:Y:S02]  /*100c0*/  LEA R3, R3, R2, 0x18 ;  /* 0x0000000203037211 */ /* 0x001fe400078ec0ff */
[----:B------:R-:W-:-:S03]  /*100d0*/  SHF.L.U32 R2, R0, 0x1f, RZ ;  /* 0x0000001f00027819 */ /* 0x000fc600000006ff */
[----:B------:R-:W-:-:S04]  /*100e0*/  VIADD R3, R3, 0x20 ;  /* 0x0000002003037836 */ /* 0x000fc80000000000 */
[C---:B------:R-:W-:Y:S02]  /*100f0*/  IMAD R7, R8.reuse, 0x8, R3 ;  /* 0x0000000808077824 */ /* 0x040fe400078e0203 */
[----:B------:R-:W-:Y:S02]  /*10100*/  VIADD R8, R8, 0x1 ;  /* 0x0000000108087836 */ /* 0x000fe40000000000 */
[----:B------:R-:W0:Y:S03]  /*10110*/  SYNCS.PHASECHK.TRANS64.TRYWAIT P0, [R7+URZ], R2 ;  /* 0x00000002070075a7 */ /* 0x000e26000800017f */
[----:B------:R-:W-:-:S04]  /*10120*/  ISETP.NE.AND P1, PT, R8, 0x4, PT ;  /* 0x000000040800780c */ /* 0x000fc80003f25270 */
[----:B------:R-:W-:Y:S02]  /*10130*/  SEL R5, RZ, 0x1, P1 ;  /* 0x00000001ff057807 */ /* 0x000fe40000800000 */
[----:B------:R-:W-:Y:S02]  /*10140*/  SEL R8, R8, RZ, P1 ;  /* 0x000000ff08087207 */ /* 0x000fe40000800000 */
[----:B------:R-:W-:-:S03]  /*10150*/  LOP3.LUT R5, R0, R5, RZ, 0x3c, !PT ;  /* 0x0000000500057212 */ /* 0x000fc600078e3cff */
[----:B------:R-:W-:Y:S01]  /*10160*/  IMAD R9, R8, 0x8, R3 ;  /* 0x0000000808097824 */ /* 0x000fe200078e0203 */
[----:B------:R-:W-:Y:S01]  /*10170*/  SHF.L.U32 R4, R5, 0x1f, RZ ;  /* 0x0000001f05047819 */ /* 0x000fe200000006ff */
[----:B0-----:R-:W-:Y:S06]  /*10180*/  @!P0 BRA `(.L_x_317) ;  /* 0x0000000000ec8947 */ /* 0x001fec0003800000 */
.L_x_328:
[----:B------:R-:W1:Y:S01]  /*10190*/  SYNCS.PHASECHK.TRANS64.TRYWAIT P0, [R9+URZ], R4 ;  /* 0x00000004090075a7 */ /* 0x000e62000800017f */
[----:B------:R-:W-:-:S05]  /*101a0*/  VIADD R0, R8, 0x1 ;  /* 0x0000000108007836 */ /* 0x000fca0000000000 */
[----:B------:R-:W-:-:S04]  /*101b0*/  ISETP.NE.AND P1, PT, R0, 0x4, PT ;  /* 0x000000040000780c */ /* 0x000fc80003f25270 */
[----:B0-----:R-:W-:Y:S02]  /*101c0*/  SEL R2, RZ, 0x1, P1 ;  /* 0x00000001ff027807 */ /* 0x001fe40000800000 */
[----:B------:R-:W-:Y:S02]  /*101d0*/  SEL R0, R0, RZ, P1 ;  /* 0x000000ff00007207 */ /* 0x000fe40000800000 */
[----:B------:R-:W-:-:S03]  /*101e0*/  LOP3.LUT R7, R5, R2, RZ, 0x3c, !PT ;  /* 0x0000000205077212 */ /* 0x000fc600078e3cff */
[----:B------:R-:W-:Y:S01]  /*101f0*/  IMAD R6, R0, 0x8, R3 ;  /* 0x0000000800067824 */ /* 0x000fe200078e0203 */
[----:B------:R-:W-:Y:S01]  /*10200*/  SHF.L.U32 R5, R7, 0x1f, RZ ;  /* 0x0000001f07057819 */ /* 0x000fe200000006ff */
[----:B-1----:R-:W-:Y:S06]  /*10210*/  @!P0 BRA `(.L_x_318) ;  /* 0x0000000000dc8947 */ /* 0x002fec0003800000 */
.L_x_329:
[----:B------:R-:W1:Y:S01]  /*10220*/  SYNCS.PHASECHK.TRANS64.TRYWAIT P0, [R6+URZ], R5 ;  /* 0x00000005060075a7 */ /* 0x000e62000800017f */
[----:B------:R-:W-:-:S05]  /*10230*/  VIADD R0, R0, 0x1 ;  /* 0x0000000100007836 */ /* 0x000fca0000000000 */
[----:B------:R-:W-:-:S04]  /*10240*/  ISETP.NE.AND P1, PT, R0, 0x4, PT ;  /* 0x000000040000780c */ /* 0x000fc80003f25270 */
[----:B------:R-:W-:Y:S02]  /*10250*/  SEL R2, RZ, 0x1, P1 ;  /* 0x00000001ff027807 */ /* 0x000fe40000800000 */
[----:B------:R-:W-:Y:S02]  /*10260*/  SEL R0, R0, RZ, P1 ;  /* 0x000000ff00007207 */ /* 0x000fe40000800000 */
[----:B------:R-:W-:Y:S01]  /*10270*/  LOP3.LUT R2, R7, R2, RZ, 0x3c, !PT ;  /* 0x0000000207027212 */ /* 0x000fe200078e3cff */
[----:B-1----:R-:W-:Y:S06]  /*10280*/  @!P0 BRA `(.L_x_319) ;  /* 0x0000000000d48947 */ /* 0x002fec0003800000 */
.L_x_330:
[----:B------:R-:W-:Y:S01]  /*10290*/  IMAD R3, R0, 0x8, R3 ;  /* 0x0000000800037824 */ /* 0x000fe200078e0203 */
[----:B------:R-:W-:-:S07]  /*102a0*/  SHF.L.U32 R0, R2, 0x1f, RZ ;  /* 0x0000001f02007819 */ /* 0x000fce00000006ff */
.L_x_320:
[----:B--2---:R2:W3:Y:S02]  /*102b0*/  SYNCS.PHASECHK.TRANS64.TRYWAIT P0, [R3+URZ], R0 ;  /* 0x00000000030075a7 */ /* 0x0044e4000800017f */
[----:B---3--:R-:W-:Y:S05]  /*102c0*/  @!P0 NANOSLEEP.SYNCS 0x989680 ;  /* 0x009896800000895d */ /* 0x008fea0003900000 */
[----:B------:R-:W3:Y:S02]  /*102d0*/  @!P0 SYNCS.PHASECHK.TRANS64 P0, [R3+URZ], R0 ;  /* 0x00000000030085a7 */ /* 0x000ee4000800007f */
[----:B---3--:R-:W-:Y:S05]  /*102e0*/  @!P0 BRA `(.L_x_320) ;  /* 0xfffffffc00f08947 */ /* 0x008fea000383ffff */
.L_x_315:
[----:B------:R-:W-:Y:S05]  /*102f0*/  BSYNC B0 ;  /* 0x0000000000007941 */ /* 0x000fea0003800000 */
.L_x_314:
[----:B------:R-:W-:Y:S05]  /*10300*/  EXIT ;  /* 0x000000000000794d */ /* 0x000fea0003800000 */
.L_x_21:
[----:B-1----:R-:W-:-:S04]  /*10310*/  IMAD.U32 R3, RZ, RZ, UR6 ;  /* 0x00000006ff037e24 */ /* 0x002fc8000f8e00ff */
[----:B------:R1:W2:Y:S03]  /*10320*/  SYNCS.PHASECHK.TRANS64.TRYWAIT P0, [R3+URZ], R0 ;  /* 0x00000000030075a7 */ /* 0x0002a6000800017f */
[----:B--2---:R-:W-:Y:S05]  /*10330*/  @!P0 NANOSLEEP.SYNCS 0x989680 ;  /* 0x009896800000895d */ /* 0x004fea0003900000 */
[----:B------:R-:W2:Y:S02]  /*10340*/  @!P0 SYNCS.PHASECHK.TRANS64 P0, [R3+URZ], R0 ;  /* 0x00000000030085a7 */ /* 0x000ea4000800007f */
[----:B--2---:R-:W-:Y:S05]  /*10350*/  @!P0 BRA `(.L_x_21) ;  /* 0xfffffffc00ec8947 */ /* 0x004fea000383ffff */
[----:B------:R-:W-:Y:S05]  /*10360*/  BRA `(.L_x_20) ;  /* 0xffffff1800b07947 */ /* 0x000fea000383ffff */
.L_x_27:
[----:B-----5:R1:W-:Y:S02]  /*10370*/  STL [R1+0x90], R0 ;  /* 0x0000900001007387 */ /* 0x0203e40000100800 */
[----:B-1----:R-:W-:-:S04]  /*10380*/  IMAD.U32 R0, RZ, RZ, UR9 ;  /* 0x00000009ff007e24 */ /* 0x002fc8000f8e00ff */
[----:B------:R1:W3:Y:S03]  /*10390*/  SYNCS.PHASECHK.TRANS64.TRYWAIT P0, [R0+URZ], R229 ;  /* 0x000000e5000075a7 */ /* 0x0002e6000800017f */
[----:B---3--:R-:W-:Y:S05]  /*103a0*/  @!P0 NANOSLEEP.SYNCS 0x989680 ;  /* 0x009896800000895d */ /* 0x008fea0003900000 */
[----:B------:R1:W3:Y:S02]  /*103b0*/  @!P0 SYNCS.PHASECHK.TRANS64 P0, [R0+URZ], R229 ;  /* 0x000000e5000085a7 */ /* 0x0002e4000800007f */
[----:B-1----:R1:W5:Y:S02]  /*103c0*/  LDL.LU R0, [R1+0x90] ;  /* 0x0000900001007983 */ /* 0x0023640000300800 */
[----:B-1-3--:R-:W-:Y:S05]  /*103d0*/  @!P0 BRA `(.L_x_27) ;  /* 0xfffffffc00e48947 */ /* 0x00afea000383ffff */
[----:B------:R-:W-:Y:S05]  /*103e0*/  BRA `(.L_x_26) ;  /* 0xffffff2c00107947 */ /* 0x000fea000383ffff */
.L_x_302:
[----:B------:R-:W-:Y:S01]  /*103f0*/  BSSY B1, `(.L_x_321) ;  /* 0x0000006000017945 */ /* 0x000fe20003800000 */
[----:B------:R-:W-:-:S07]  /*10400*/  IMAD.MOV.U32 R2, RZ, RZ, -0x1 ;  /* 0xffffffffff027424 */ /* 0x000fce00078e00ff */
[----:B------:R-:W-:Y:S05]  /*10410*/  WARPSYNC.COLLECTIVE R2, `(.L_x_322) ;  /* 0x00000000020c7348 */ /* 0x000fea0003c00000 */
[----:B------:R-:W-:Y:S02]  /*10420*/  ELECT P0, UR62, PT ;  /* 0x00000000003e782f */ /* 0x000fe40003800000 */
[----:B------:R-:W-:Y:S01]  /*10430*/  MOV R2, UR62 ;  /* 0x0000003e00027c02 */ /* 0x000fe20008000f00 */
[----:B------:R-:W-:Y:S10]  /*10440*/  ENDCOLLECTIVE ;  /* 0x000000000000791b */ /* 0x000ff40003800000 */
.L_x_322:
[----:B------:R-:W-:Y:S05]  /*10450*/  BSYNC B1 ;  /* 0x0000000000017941 */ /* 0x000fea0003800000 */
.L_x_321:
[----:B------:R-:W-:Y:S05]  /*10460*/  BRA `(.L_x_323) ;  /* 0xfffffff000007947 */ /* 0x000fea000383ffff */
.L_x_305:
[----:B0-----:R0:W2:Y:S02]  /*10470*/  SYNCS.PHASECHK.TRANS64.TRYWAIT P0, [R11+URZ+0x20], R4 ;  /* 0x000020040b0075a7 */ /* 0x0010a4000800017f */
[----:B--2---:R-:W-:Y:S05]  /*10480*/  @!P0 NANOSLEEP.SYNCS 0x989680 ;  /* 0x009896800000895d */ /* 0x004fea0003900000 */
[----:B------:R-:W2:Y:S02]  /*10490*/  @!P0 SYNCS.PHASECHK.TRANS64 P0, [R11+URZ+0x20], R4 ;  /* 0x000020040b0085a7 */ /* 0x000ea4000800007f */
[----:B--2---:R-:W-:Y:S05]  /*104a0*/  @!P0 BRA `(.L_x_305) ;  /* 0xfffffffc00f08947 */ /* 0x004fea000383ffff */
[----:B------:R-:W-:Y:S05]  /*104b0*/  BRA `(.L_x_324) ;  /* 0xfffffff000407947 */ /* 0x000fea000383ffff */
.L_x_313:
[----:B------:R-:W-:Y:S01]  /*104c0*/  BSSY B0, `(.L_x_325) ;  /* 0x0000006000007945 */ /* 0x000fe20003800000 */
[----:B------:R-:W-:-:S07]  /*104d0*/  IMAD.MOV.U32 R2, RZ, RZ, -0x1 ;  /* 0xffffffffff027424 */ /* 0x000fce00078e00ff */
[----:B------:R-:W-:Y:S05]  /*104e0*/  WARPSYNC.COLLECTIVE R2, `(.L_x_326) ;  /* 0x00000000020c7348 */ /* 0x000fea0003c00000 */
[----:B------:R-:W-:Y:S02]  /*104f0*/  ELECT P0, UR62, PT ;  /* 0x00000000003e782f */ /* 0x000fe40003800000 */
[----:B------:R-:W-:Y:S01]  /*10500*/  MOV R2, UR62 ;  /* 0x0000003e00027c02 */ /* 0x000fe20008000f00 */
[----:B------:R-:W-:Y:S10]  /*10510*/  ENDCOLLECTIVE ;  /* 0x000000000000791b */ /* 0x000ff40003800000 */
.L_x_326:
[----:B------:R-:W-:Y:S05]  /*10520*/  BSYNC B0 ;  /* 0x0000000000007941 */ /* 0x000fea0003800000 */
.L_x_325:
[----:B------:R-:W-:Y:S05]  /*10530*/  BRA `(.L_x_327) ;  /* 0xfffffff800bc7947 */ /* 0x000fea000383ffff */
.L_x_317:
[----:B0-----:R0:W1:Y:S02]  /*10540*/  SYNCS.PHASECHK.TRANS64.TRYWAIT P0, [R7+URZ], R2 ;  /* 0x00000002070075a7 */ /* 0x001064000800017f */
[----:B-1----:R-:W-:Y:S05]  /*10550*/  @!P0 NANOSLEEP.SYNCS 0x989680 ;  /* 0x009896800000895d */ /* 0x002fea0003900000 */
[----:B------:R-:W1:Y:S02]  /*10560*/  @!P0 SYNCS.PHASECHK.TRANS64 P0, [R7+URZ], R2 ;  /* 0x00000002070085a7 */ /* 0x000e64000800007f */
[----:B-1----:R-:W-:Y:S05]  /*10570*/  @!P0 BRA `(.L_x_317) ;  /* 0xfffffffc00f08947 */ /* 0x002fea000383ffff */
[----:B------:R-:W-:Y:S05]  /*10580*/  BRA `(.L_x_328) ;  /* 0xfffffffc00007947 */ /* 0x000fea000383ffff */
.L_x_318:
[----:B0-----:R0:W1:Y:S02]  /*10590*/  SYNCS.PHASECHK.TRANS64.TRYWAIT P0, [R9+URZ], R4 ;  /* 0x00000004090075a7 */ /* 0x001064000800017f */
[----:B-1----:R-:W-:Y:S05]  /*105a0*/  @!P0 NANOSLEEP.SYNCS 0x989680 ;  /* 0x009896800000895d */ /* 0x002fea0003900000 */
[----:B------:R-:W1:Y:S02]  /*105b0*/  @!P0 SYNCS.PHASECHK.TRANS64 P0, [R9+URZ], R4 ;  /* 0x00000004090085a7 */ /* 0x000e64000800007f */
[----:B-1----:R-:W-:Y:S05]  /*105c0*/  @!P0 BRA `(.L_x_318) ;  /* 0xfffffffc00f08947 */ /* 0x002fea000383ffff */
[----:B------:R-:W-:Y:S05]  /*105d0*/  BRA `(.L_x_329) ;  /* 0xfffffffc00107947 */ /* 0x000fea000383ffff */
.L_x_319:
[----:B-1----:R1:W2:Y:S02]  /*105e0*/  SYNCS.PHASECHK.TRANS64.TRYWAIT P0, [R6+URZ], R5 ;  /* 0x00000005060075a7 */ /* 0x0022a4000800017f */
[----:B--2---:R-:W-:Y:S05]  /*105f0*/  @!P0 NANOSLEEP.SYNCS 0x989680 ;  /* 0x009896800000895d */ /* 0x004fea0003900000 */
[----:B------:R-:W2:Y:S02]  /*10600*/  @!P0 SYNCS.PHASECHK.TRANS64 P0, [R6+URZ], R5 ;  /* 0x00000005060085a7 */ /* 0x000ea4000800007f */
[----:B--2---:R-:W-:Y:S05]  /*10610*/  @!P0 BRA `(.L_x_319) ;  /* 0xfffffffc00f08947 */ /* 0x004fea000383ffff */
[----:B------:R-:W-:Y:S05]  /*10620*/  BRA `(.L_x_330) ;  /* 0xfffffffc00187947 */ /* 0x000fea000383ffff */
.L_x_331:
[----:B------:R-:W-:-:S00]  /*10630*/  BRA `(.L_x_331) ;  /* 0xfffffffc00fc7947 */ /* 0x000fc0000383ffff */
[----:B------:R-:W-:-:S00]  /*10640*/  NOP ;  /* 0x0000000000007918 */ /* 0x000fc00000000000 */
        /* <DEDUP_REMOVED lines=11> */
.L_x_332:


//--------------------- .nv.shared._ZN7cutlass13device_kernelINS_4gemm6kernel13GemmUniversalIN4cute5tupleIJiiiiEEENS1_10collective13CollectiveMmaINS1_37MainloopSm90TmaGmmaWarpSpecializedFP8ILi4ENS5_IJNS4_1CILi2EEESB_NSA_ILi1EEEEEENS1_35KernelTmaWarpSpecializedCooperativeEEENS5_IJNSA_ILi128EEENSA_ILi256EEENSA_ILi32EEEEEENS_12float_e4m3_tENS5_IJlSC_lEEESK_SL_NS4_8TiledMMAINS4_8MMA_AtomIJNS4_4SM904GMMA31MMA_64x256x32_F32E4M3E4M3_SS_TNILNSP_7ScaleInE1ELSR_1EEEEEENS4_6LayoutINS5_IJSB_SC_SC_EEENS5_IJSC_NSA_ILi0EEESW_EEEEENS5_IJNS4_10UnderscoreESZ_SZ_EEEEENS4_23SM90_TMA_LOAD_MULTICASTENS4_14ComposedLayoutINS4_7SwizzleILi1ELi4ELi3EEENS4_18smem_ptr_flag_bitsILi8EEENSU_INS5_IJNSA_ILi8EEESI_EEENS5_IJSI_SC_EEEEEEEvNS4_8identityES12_S1C_vS1D_EENS_8epilogue10collective6detail29Sm90TmaWarpSpecializedAdapterINS1G_15DefaultEpilogueISK_SL_SL_NS1F_6thread17LinearCombinationISK_Li1EffLNS1K_9ScaleType4KindE0ELNS_15FloatRoundStyleE2ESK_EENS1_15EpilogueDefaultEEEEEvvEEEEvNT_6ParamsE --------------------------
	.section	.nv.shared._ZN7cutlass13device_kernelINS_4gemm6kernel13GemmUniversalIN4cute5tupleIJiiiiEEENS1_10collective13CollectiveMmaINS1_37MainloopSm90TmaGmmaWarpSpecializedFP8ILi4ENS5_IJNS4_1CILi2EEESB_NSA_ILi1EEEEEENS1_35KernelTmaWarpSpecializedCooperativeEEENS5_IJNSA_ILi128EEENSA_ILi256EEENSA_ILi32EEEEEENS_12float_e4m3_tENS5_IJlSC_lEEESK_SL_NS4_8TiledMMAINS4_8MMA_AtomIJNS4_4SM904GMMA31MMA_64x256x32_F32E4M3E4M3_SS_TNILNSP_7ScaleInE1ELSR_1EEEEEENS4_6LayoutINS5_IJSB_SC_SC_EEENS5_IJSC_NSA_ILi0EEESW_EEEEENS5_IJNS4_10UnderscoreESZ_SZ_EEEEENS4_23SM90_TMA_LOAD_MULTICASTENS4_14ComposedLayoutINS4_7SwizzleILi1ELi4ELi3EEENS4_18smem_ptr_flag_bitsILi8EEENSU_INS5_IJNSA_ILi8EEESI_EEENS5_IJSI_SC_EEEEEEEvNS4_8identityES12_S1C_vS1D_EENS_8epilogue10collective6detail29Sm90TmaWarpSpecializedAdapterINS1G_15DefaultEpilogueISK_SL_SL_NS1F_6thread17LinearCombinationISK_Li1EffLNS1K_9ScaleType4KindE0ELNS_15FloatRoundStyleE2ESK_EENS1_15EpilogueDefaultEEEEEvvEEEEvNT_6ParamsE,"aw",@nobits
	.sectionflags	@""
	.align	16
	.zero		1024


//--------------------- .nv.shared.reserved.0     --------------------------
	.section	.nv.shared.reserved.0,"aw",@nobits
	.weak		__nv_reservedSMEM_offset_0_alias
	.size		__nv_reservedSMEM_offset_0_alias, 0, 0
	.other		__nv_reservedSMEM_offset_0_alias,@"STO_CUDA_RESERVED_SHARED STV_DEFAULT"
__nv_reservedSMEM_offset_0_alias:
	.zero		0


//--------------------- .nv.global                --------------------------
	.section	.nv.global,"aw",@nobits
.nv.global:
	.type		_ZN39_INTERNAL_1a4e54e3_4_k_cu_695e42a5_54344cute1_E,@object
	.size		_ZN39_INTERNAL_1a4e54e3_4_k_cu_695e42a5_54344cute1_E,(_ZN39_INTERNAL_1a4e54e3_4_k_cu_695e42a5_54344cuda3std3__45__cpo6cbeginE - _ZN39_INTERNAL_1a4e54e3_4_k_cu_695e42a5_54344cute1_E)
_ZN39_INTERNAL_1a4e54e3_4_k_cu_695e42a5_54344cute1_E:
	.zero		1
	.type		_ZN39_INTERNAL_1a4e54e3_4_k_cu_695e42a5_54344cuda3std3__45__cpo6cbeginE,@object
	.size		_ZN39_INTERNAL_1a4e54e3_4_k_cu_695e42a5_54344cuda3std3__45__cpo6cbeginE,(_ZN39_INTERNAL_1a4e54e3_4_k_cu_695e42a5_54344cuda3std3__48in_placeE - _ZN39_INTERNAL_1a4e54e3_4_k_cu_695e42a5_54344cuda3std3__45__cpo6cbeginE)
_ZN39_INTERNAL_1a4e54e3_4_k_cu_695e42a5_54344cuda3std3__45__cpo6cbeginE:
	.zero		1
	.type		_ZN39_INTERNAL_1a4e54e3_4_k_cu_695e42a5_54344cuda3std3__48in_placeE,@object
	.size		_ZN39_INTERNAL_1a4e54e3_4_k_cu_695e42a5_54344cuda3std3__48in_placeE,(_ZN39_INTERNAL_1a4e54e3_4_k_cu_695e42a5_54344cuda3std6ranges3__45__cpo9iter_moveE - _ZN39_INTERNAL_1a4e54e3_4_k_cu_695e42a5_54344cuda3std3__48in_placeE)
_ZN39_INTERNAL_1a4e54e3_4_k_cu_695e42a5_54344cuda3std3__48in_placeE:
	.zero		1
	.type		_ZN39_INTERNAL_1a4e54e3_4_k_cu_695e42a5_54344cuda3std6ranges3__45__cpo9iter_moveE,@object
	.size		_ZN39_INTERNAL_1a4e54e3_4_k_cu_695e42a5_54344cuda3std6ranges3__45__cpo9iter_moveE,(_ZN39_INTERNAL_1a4e54e3_4_k_cu_695e42a5_54344cuda3std3__45__cpo5beginE - _ZN39_INTERNAL_1a4e54e3_4_k_cu_695e42a5_54344cuda3std6ranges3__45__cpo9iter_moveE)
_ZN39_INTERNAL_1a4e54e3_4_k_cu_695e42a5_54344cuda3std6ranges3__45__cpo9iter_moveE:
	.zero		1
	.type		_ZN39_INTERNAL_1a4e54e3_4_k_cu_695e42a5_54344cuda3std3__45__cpo5beginE,@object
	.size		_ZN39_INTERNAL_1a4e54e3_4_k_cu_695e42a5_54344cuda3std3__45__cpo5beginE,(_ZN39_INTERNAL_1a4e54e3_4_k_cu_695e42a5_54344cuda3std3__441_GLOBAL__N__1a4e54e3_4_k_cu_695e42a5_54346ignoreE - _ZN39_INTERNAL_1a4e54e3_4_k_cu_695e42a5_54344cuda3std3__45__cpo5beginE)
_ZN39_INTERNAL_1a4e54e3_4_k_cu_695e42a5_54344cuda3std3__45__cpo5beginE:
	.zero		1
	.type		_ZN39_INTERNAL_1a4e54e3_4_k_cu_695e42a5_54344cuda3std3__441_GLOBAL__N__1a4e54e3_4_k_cu_695e42a5_54346ignoreE,@object
	.size		_ZN39_INTERNAL_1a4e54e3_4_k_cu_695e42a5_54344cuda3std3__441_GLOBAL__N__1a4e54e3_4_k_cu_695e42a5_54346ignoreE,(_ZN39_INTERNAL_1a4e54e3_4_k_cu_695e42a5_54344cute7productE - _ZN39_INTERNAL_1a4e54e3_4_k_cu_695e42a5_54344cuda3std3__441_GLOBAL__N__1a4e54e3_4_k_cu_695e42a5_54346ignoreE)
_ZN39_INTERNAL_1a4e54e3_4_k_cu_695e42a5_54344cuda3std3__441_GLOBAL__N__1a4e54e3_4_k_cu_695e42a5_54346ignoreE:
	.zero		1
	.type		_ZN39_INTERNAL_1a4e54e3_4_k_cu_695e42a5_54344cute7productE,@object
	.size		_ZN39_INTERNAL_1a4e54e3_4_k_cu_695e42a5_54344cute7productE,(_ZN39_INTERNAL_1a4e54e3_4_k_cu_695e42a5_54344cuda3std3__45__cpo3endE - _ZN39_INTERNAL_1a4e54e3_4_k_cu_695e42a5_54344cute7productE)
_ZN39_INTERNAL_1a4e54e3_4_k_cu_695e42a5_54344cute7productE:
	.zero		1
	.type		_ZN39_INTERNAL_1a4e54e3_4_k_cu_695e42a5_54344cuda3std3__45__cpo3endE,@object
	.size		_ZN39_INTERNAL_1a4e54e3_4_k_cu_695e42a5_54344cuda3std3__45__cpo3endE,(_ZN39_INTERNAL_1a4e54e3_4_k_cu_695e42a5_54344cuda3std3__419piecewise_constructE - _ZN39_INTERNAL_1a4e54e3_4_k_cu_695e42a5_54344cuda3std3__45__cpo3endE)
_ZN39_INTERNAL_1a4e54e3_4_k_cu_695e42a5_54344cuda3std3__45__cpo3endE:
	.zero		1
	.type		_ZN39_INTERNAL_1a4e54e3_4_k_cu_695e42a5_54344cuda3std3__419piecewise_constructE,@object
	.size		_ZN39_INTERNAL_1a4e54e3_4_k_cu_695e42a5_54344cuda3std3__419piecewise_constructE,(_ZN39_INTERNAL_1a4e54e3_4_k_cu_695e42a5_54344cuda3std3__45__cpo4cendE - _ZN39_INTERNAL_1a4e54e3_4_k_cu_695e42a5_54344cuda3std3__419piecewise_constructE)
_ZN39_INTERNAL_1a4e54e3_4_k_cu_695e42a5_54344cuda3std3__419piecewise_constructE:
	.zero		1
	.type		_ZN39_INTERNAL_1a4e54e3_4_k_cu_695e42a5_54344cuda3std3__45__cpo4cendE,@object
	.size		_ZN39_INTERNAL_1a4e54e3_4_k_cu_695e42a5_54344cuda3std3__45__cpo4cendE,(_ZN39_INTERNAL_1a4e54e3_4_k_cu_695e42a5_54344cuda3std6ranges3__45__cpo4swapE - _ZN39_INTERNAL_1a4e54e3_4_k_cu_695e42a5_54344cuda3std3__45__cpo4cendE)
_ZN39_INTERNAL_1a4e54e3_4_k_cu_695e42a5_54344cuda3std3__45__cpo4cendE:
	.zero		1
	.type		_ZN39_INTERNAL_1a4e54e3_4_k_cu_695e42a5_54344cuda3std6ranges3__45__cpo4swapE,@object
	.size		_ZN39_INTERNAL_1a4e54e3_4_k_cu_695e42a5_54344cuda3std6ranges3__45__cpo4swapE,(.L_7 - _ZN39_INTERNAL_1a4e54e3_4_k_cu_695e42a5_54344cuda3std6ranges3__45__cpo4swapE)
_ZN39_INTERNAL_1a4e54e3_4_k_cu_695e42a5_54344cuda3std6ranges3__45__cpo4swapE:
	.zero		1
.L_7:


//--------------------- .nv.constant0._ZN7cutlass13device_kernelINS_4gemm6kernel13GemmUniversalIN4cute5tupleIJiiiiEEENS1_10collective13CollectiveMmaINS1_37MainloopSm90TmaGmmaWarpSpecializedFP8ILi4ENS5_IJNS4_1CILi2EEESB_NSA_ILi1EEEEEENS1_35KernelTmaWarpSpecializedCooperativeEEENS5_IJNSA_ILi128EEENSA_ILi256EEENSA_ILi32EEEEEENS_12float_e4m3_tENS5_IJlSC_lEEESK_SL_NS4_8TiledMMAINS4_8MMA_AtomIJNS4_4SM904GMMA31MMA_64x256x32_F32E4M3E4M3_SS_TNILNSP_7ScaleInE1ELSR_1EEEEEENS4_6LayoutINS5_IJSB_SC_SC_EEENS5_IJSC_NSA_ILi0EEESW_EEEEENS5_IJNS4_10UnderscoreESZ_SZ_EEEEENS4_23SM90_TMA_LOAD_MULTICASTENS4_14ComposedLayoutINS4_7SwizzleILi1ELi4ELi3EEENS4_18smem_ptr_flag_bitsILi8EEENSU_INS5_IJNSA_ILi8EEESI_EEENS5_IJSI_SC_EEEEEEEvNS4_8identityES12_S1C_vS1D_EENS_8epilogue10collective6detail29Sm90TmaWarpSpecializedAdapterINS1G_15DefaultEpilogueISK_SL_SL_NS1F_6thread17LinearCombinationISK_Li1EffLNS1K_9ScaleType4KindE0ELNS_15FloatRoundStyleE2ESK_EENS1_15EpilogueDefaultEEEEEvvEEEEvNT_6ParamsE --------------------------
	.section	.nv.constant0._ZN7cutlass13device_kernelINS_4gemm6kernel13GemmUniversalIN4cute5tupleIJiiiiEEENS1_10collective13CollectiveMmaINS1_37MainloopSm90TmaGmmaWarpSpecializedFP8ILi4ENS5_IJNS4_1CILi2EEESB_NSA_ILi1EEEEEENS1_35KernelTmaWarpSpecializedCooperativeEEENS5_IJNSA_ILi128EEENSA_ILi256EEENSA_ILi32EEEEEENS_12float_e4m3_tENS5_IJlSC_lEEESK_SL_NS4_8TiledMMAINS4_8MMA_AtomIJNS4_4SM904GMMA31MMA_64x256x32_F32E4M3E4M3_SS_TNILNSP_7ScaleInE1ELSR_1EEEEEENS4_6LayoutINS5_IJSB_SC_SC_EEENS5_IJSC_NSA_ILi0EEESW_EEEEENS5_IJNS4_10UnderscoreESZ_SZ_EEEEENS4_23SM90_TMA_LOAD_MULTICASTENS4_14ComposedLayoutINS4_7SwizzleILi1ELi4ELi3EEENS4_18smem_ptr_flag_bitsILi8EEENSU_INS5_IJNSA_ILi8EEESI_EEENS5_IJSI_SC_EEEEEEEvNS4_8identityES12_S1C_vS1D_EENS_8epilogue10collective6detail29Sm90TmaWarpSpecializedAdapterINS1G_15DefaultEpilogueISK_SL_SL_NS1F_6thread17LinearCombinationISK_Li1EffLNS1K_9ScaleType4KindE0ELNS_15FloatRoundStyleE2ESK_EENS1_15EpilogueDefaultEEEEEvvEEEEvNT_6ParamsE,"a",@progbits
	.sectionflags	@""
	.align	4
.nv.constant0._ZN7cutlass13device_kernelINS_4gemm6kernel13GemmUniversalIN4cute5tupleIJiiiiEEENS1_10collective13CollectiveMmaINS1_37MainloopSm90TmaGmmaWarpSpecializedFP8ILi4ENS5_IJNS4_1CILi2EEESB_NSA_ILi1EEEEEENS1_35KernelTmaWarpSpecializedCooperativeEEENS5_IJNSA_ILi128EEENSA_ILi256EEENSA_ILi32EEEEEENS_12float_e4m3_tENS5_IJlSC_lEEESK_SL_NS4_8TiledMMAINS4_8MMA_AtomIJNS4_4SM904GMMA31MMA_64x256x32_F32E4M3E4M3_SS_TNILNSP_7ScaleInE1ELSR_1EEEEEENS4_6LayoutINS5_IJSB_SC_SC_EEENS5_IJSC_NSA_ILi0EEESW_EEEEENS5_IJNS4_10UnderscoreESZ_SZ_EEEEENS4_23SM90_TMA_LOAD_MULTICASTENS4_14ComposedLayoutINS4_7SwizzleILi1ELi4ELi3EEENS4_18smem_ptr_flag_bitsILi8EEENSU_INS5_IJNSA_ILi8EEESI_EEENS5_IJSI_SC_EEEEEEEvNS4_8identityES12_S1C_vS1D_EENS_8epilogue10collective6detail29Sm90TmaWarpSpecializedAdapterINS1G_15DefaultEpilogueISK_SL_SL_NS1F_6thread17LinearCombinationISK_Li1EffLNS1K_9ScaleType4KindE0ELNS_15FloatRoundStyleE2ESK_EENS1_15EpilogueDefaultEEEEEvvEEEEvNT_6ParamsE:
	.zero		1664


//--------------------- SYMBOLS --------------------------

	.type		.nv.reservedSmem.offset0,@object
	.size		.nv.reservedSmem.offset0,0x4
